	.target	sm_90a

	.elftype	@"ET_EXEC"


//--------------------- .note.nv.tkinfo           --------------------------
	.section	.note.nv.tkinfo,"",@"SHT_NOTE"
	.sectionflags	@"SHF_NOTE_NV_TKINFO"
	.tkinfo
        /*0018*/ 	.word	0x00000002
        /*0030*/ 	.string	""
        /*0030*/ 	.string	"ptxas"
        /*0030*/ 	.string	"Cuda compilation tools, release 13.0, V13.0.88"
        /*0030*/ 	.string	"Build cuda_13.0.r13.0/compiler.36424714_0"
        /*0030*/ 	.string	"-v  -suppress-debug-info  -lineinfo  -arch sm_90a "



//--------------------- .note.nv.cuinfo           --------------------------
	.section	.note.nv.cuinfo,"",@"SHT_NOTE"
	.sectionflags	@"SHF_NOTE_NV_CUINFO"
        /*0018*/ 	.short	0x0002
        /*001a*/ 	.short	0x005a
        /*001c*/ 	.short	0x0082
	.zero		2


//--------------------- .nv.info                  --------------------------
	.section	.nv.info,"",@"SHT_CUDA_INFO"
	.align	4


	//----- nvinfo : EIATTR_REGCOUNT
	.align		4
        /*0000*/ 	.byte	0x04, 0x2f
        /*0002*/ 	.short	(.L_1 - .L_0)
	.align		4
.L_0:
        /*0004*/ 	.word	index@(matmul_kernel)
        /*0008*/ 	.word	0x000000b7


	//----- nvinfo : EIATTR_FRAME_SIZE
	.align		4
.L_1:
        /*000c*/ 	.byte	0x04, 0x11
        /*000e*/ 	.short	(.L_3 - .L_2)
	.align		4
.L_2:
        /*0010*/ 	.word	index@(matmul_kernel)
        /*0014*/ 	.word	0x00000000


	//----- nvinfo : EIATTR_MIN_STACK_SIZE
	.align		4
.L_3:
        /*0018*/ 	.byte	0x04, 0x12
        /*001a*/ 	.short	(.L_5 - .L_4)
	.align		4
.L_4:
        /*001c*/ 	.word	index@(matmul_kernel)
        /*0020*/ 	.word	0x00000000
.L_5:


//--------------------- .nv.compat                --------------------------
	.section	.nv.compat,"",@"SHT_CUDA_COMPAT_INFO"
	.align	4
        /*0000*/ 	.byte	0x02, 0x09, 0x01, 0x00, 0x02, 0x02, 0x04, 0x00, 0x02, 0x05, 0x05, 0x00, 0x03, 0x07, 0x01, 0x01
        /*0010*/ 	.byte	0x02, 0x03, 0x00, 0x00, 0x02, 0x06, 0x01, 0x00, 0x04, 0x0b, 0x08, 0x00, 0x00, 0x00, 0x00, 0x00
        /*0020*/ 	.byte	0x00, 0x00, 0x00, 0x00


//--------------------- .nv.info.matmul_kernel    --------------------------
	.section	.nv.info.matmul_kernel,"",@"SHT_CUDA_INFO"
	.sectionflags	@""
	.align	4


	//----- nvinfo : EIATTR_CUDA_API_VERSION
	.align		4
        /*0000*/ 	.byte	0x04, 0x37
        /*0002*/ 	.short	(.L_7 - .L_6)
.L_6:
        /*0004*/ 	.word	0x00000082


	//----- nvinfo : EIATTR_KPARAM_INFO
	.align		4
.L_7:
        /*0008*/ 	.byte	0x04, 0x17
        /*000a*/ 	.short	(.L_9 - .L_8)
.L_8:
        /*000c*/ 	.word	0x00000000
        /*0010*/ 	.short	0x000d
        /*0012*/ 	.short	0x0048
        /*0014*/ 	.byte	0x00, 0xf4, 0x21, 0x00


	//----- nvinfo : EIATTR_KPARAM_INFO
	.align		4
.L_9:
        /*0018*/ 	.byte	0x04, 0x17
        /*001a*/ 	.short	(.L_11 - .L_10)
.L_10:
        /*001c*/ 	.word	0x00000000
        /*0020*/ 	.short	0x000c
        /*0022*/ 	.short	0x0040
        /*0024*/ 	.byte	0x00, 0xf4, 0x21, 0x00


	//----- nvinfo : EIATTR_KPARAM_INFO
	.align		4
.L_11:
        /*0028*/ 	.byte	0x04, 0x17
        /*002a*/ 	.short	(.L_13 - .L_12)
.L_12:
        /*002c*/ 	.word	0x00000000
        /*0030*/ 	.short	0x000b
        /*0032*/ 	.short	0x0038
        /*0034*/ 	.byte	0x00, 0xf0, 0x11, 0x00


	//----- nvinfo : EIATTR_KPARAM_INFO
	.align		4
.L_13:
        /*0038*/ 	.byte	0x04, 0x17
        /*003a*/ 	.short	(.L_15 - .L_14)
.L_14:
        /*003c*/ 	.word	0x00000000
        /*0040*/ 	.short	0x000a
        /*0042*/ 	.short	0x0034
        /*0044*/ 	.byte	0x00, 0xf0, 0x11, 0x00


	//----- nvinfo : EIATTR_KPARAM_INFO
	.align		4
.L_15:
        /*0048*/ 	.byte	0x04, 0x17
        /*004a*/ 	.short	(.L_17 - .L_16)
.L_16:
        /*004c*/ 	.word	0x00000000
        /*0050*/ 	.short	0x0009
        /*0052*/ 	.short	0x0030
        /*0054*/ 	.byte	0x00, 0xf0, 0x11, 0x00


	//----- nvinfo : EIATTR_KPARAM_INFO
	.align		4
.L_17:
        /*0058*/ 	.byte	0x04, 0x17
        /*005a*/ 	.short	(.L_19 - .L_18)
.L_18:
        /*005c*/ 	.word	0x00000000
        /*0060*/ 	.short	0x0008
        /*0062*/ 	.short	0x002c
        /*0064*/ 	.byte	0x00, 0xf0, 0x11, 0x00


	//----- nvinfo : EIATTR_KPARAM_INFO
	.align		4
.L_19:
        /*0068*/ 	.byte	0x04, 0x17
        /*006a*/ 	.short	(.L_21 - .L_20)
.L_20:
        /*006c*/ 	.word	0x00000000
        /*0070*/ 	.short	0x0007
        /*0072*/ 	.short	0x0028
        /*0074*/ 	.byte	0x00, 0xf0, 0x11, 0x00


	//----- nvinfo : EIATTR_KPARAM_INFO
	.align		4
.L_21:
        /*0078*/ 	.byte	0x04, 0x17
        /*007a*/ 	.short	(.L_23 - .L_22)
.L_22:
        /*007c*/ 	.word	0x00000000
        /*0080*/ 	.short	0x0006
        /*0082*/ 	.short	0x0024
        /*0084*/ 	.byte	0x00, 0xf0, 0x11, 0x00


	//----- nvinfo : EIATTR_KPARAM_INFO
	.align		4
.L_23:
        /*0088*/ 	.byte	0x04, 0x17
        /*008a*/ 	.short	(.L_25 - .L_24)
.L_24:
        /*008c*/ 	.word	0x00000000
        /*0090*/ 	.short	0x0005
        /*0092*/ 	.short	0x0020
        /*0094*/ 	.byte	0x00, 0xf0, 0x11, 0x00


	//----- nvinfo : EIATTR_KPARAM_INFO
	.align		4
.L_25:
        /*0098*/ 	.byte	0x04, 0x17
        /*009a*/ 	.short	(.L_27 - .L_26)
.L_26:
        /*009c*/ 	.word	0x00000000
        /*00a0*/ 	.short	0x0004
        /*00a2*/ 	.short	0x001c
        /*00a4*/ 	.byte	0x00, 0xf0, 0x11, 0x00


	//----- nvinfo : EIATTR_KPARAM_INFO
	.align		4
.L_27:
        /*00a8*/ 	.byte	0x04, 0x17
        /*00aa*/ 	.short	(.L_29 - .L_28)
.L_28:
        /*00ac*/ 	.word	0x00000000
        /*00b0*/ 	.short	0x0003
        /*00b2*/ 	.short	0x0018
        /*00b4*/ 	.byte	0x00, 0xf0, 0x11, 0x00


	//----- nvinfo : EIATTR_KPARAM_INFO
	.align		4
.L_29:
        /*00b8*/ 	.byte	0x04, 0x17
        /*00ba*/ 	.short	(.L_31 - .L_30)
.L_30:
        /*00bc*/ 	.word	0x00000000
        /*00c0*/ 	.short	0x0002
        /*00c2*/ 	.short	0x0010
        /*00c4*/ 	.byte	0x00, 0xf4, 0x21, 0x00


	//----- nvinfo : EIATTR_KPARAM_INFO
	.align		4
.L_31:
        /*00c8*/ 	.byte	0x04, 0x17
        /*00ca*/ 	.short	(.L_33 - .L_32)
.L_32:
        /*00cc*/ 	.word	0x00000000
        /*00d0*/ 	.short	0x0001
        /*00d2*/ 	.short	0x0008
        /*00d4*/ 	.byte	0x00, 0xf4, 0x21, 0x00


	//----- nvinfo : EIATTR_KPARAM_INFO
	.align		4
.L_33:
        /*00d8*/ 	.byte	0x04, 0x17
        /*00da*/ 	.short	(.L_35 - .L_34)
.L_34:
        /*00dc*/ 	.word	0x00000000
        /*00e0*/ 	.short	0x0000
        /*00e2*/ 	.short	0x0000
        /*00e4*/ 	.byte	0x00, 0xf4, 0x21, 0x00


	//----- nvinfo : EIATTR_SPARSE_MMA_MASK
	.align		4
.L_35:
        /*00e8*/ 	.byte	0x03, 0x50
        /*00ea*/ 	.short	0x0000


	//----- nvinfo : EIATTR_MAXREG_COUNT
	.align		4
        /*00ec*/ 	.byte	0x03, 0x1b
        /*00ee*/ 	.short	0x00ff


	//----- nvinfo : EIATTR_NUM_BARRIERS
	.align		4
        /*00f0*/ 	.byte	0x02, 0x4c
        /*00f2*/ 	.byte	0x01
	.zero		1


	//----- nvinfo : EIATTR_MERCURY_ISA_VERSION
	.align		4
        /*00f4*/ 	.byte	0x03, 0x5f
        /*00f6*/ 	.short	0x0101


	//----- nvinfo : EIATTR_EXIT_INSTR_OFFSETS
	.align		4
        /*00f8*/ 	.byte	0x04, 0x1c
        /*00fa*/ 	.short	(.L_37 - .L_36)


	//   ....[0]....
.L_36:
        /*00fc*/ 	.word	0x00004de0


	//   ....[1]....
        /*0100*/ 	.word	0x00004e00


	//----- nvinfo : EIATTR_REQNTID
	.align		4
.L_37:
        /*0104*/ 	.byte	0x04, 0x10
        /*0106*/ 	.short	(.L_39 - .L_38)
.L_38:
        /*0108*/ 	.word	0x00000100
        /*010c*/ 	.word	0x00000001
        /*0110*/ 	.word	0x00000001


	//----- nvinfo : EIATTR_CBANK_PARAM_SIZE
	.align		4
.L_39:
        /*0114*/ 	.byte	0x03, 0x19
        /*0116*/ 	.short	0x0050


	//----- nvinfo : EIATTR_PARAM_CBANK
	.align		4
        /*0118*/ 	.byte	0x04, 0x0a
        /*011a*/ 	.short	(.L_41 - .L_40)
	.align		4
.L_40:
        /*011c*/ 	.word	index@(.nv.constant0.matmul_kernel)
        /*0120*/ 	.short	0x0210
        /*0122*/ 	.short	0x0050


	//----- nvinfo : EIATTR_SW_WAR
	.align		4
.L_41:
        /*0124*/ 	.byte	0x04, 0x36
        /*0126*/ 	.short	(.L_43 - .L_42)
.L_42:
        /*0128*/ 	.word	0x00000008
.L_43:


//--------------------- .nv.callgraph             --------------------------
	.section	.nv.callgraph,"",@"SHT_CUDA_CALLGRAPH"
	.align	4
	.sectionentsize	8
	.align		4
        /*0000*/ 	.word	0x00000000
	.align		4
        /*0004*/ 	.word	0xffffffff
	.align		4
        /*0008*/ 	.word	0x00000000
	.align		4
        /*000c*/ 	.word	0xfffffffe
	.align		4
        /*0010*/ 	.word	0x00000000
	.align		4
        /*0014*/ 	.word	0xfffffffd
	.align		4
        /*0018*/ 	.word	0x00000000
	.align		4
        /*001c*/ 	.word	0xfffffffc


//--------------------- .text.matmul_kernel       --------------------------
	.section	.text.matmul_kernel,"ax",@progbits
	.align	128
        .global         matmul_kernel
        .type           matmul_kernel,@function
        .size           matmul_kernel,(.L_x_3 - matmul_kernel)
        .other          matmul_kernel,@"STO_CUDA_ENTRY STV_DEFAULT"
matmul_kernel:
.text.matmul_kernel:
[----:B------:R-:W-:Y:S08]  /*0000*/  LDC R1, c[0x0][0x28] ;  /* 0x00000a00ff017b82 */ /* 0x000ff00000000800 */
[----:B------:R-:W1:Y:S01]  /*0010*/  LDC.64 R2, c[0x0][0x228] ;  /* 0x00008a00ff027b82 */ /* 0x000e620000000a00 */
[----:B------:R-:W2:Y:S01]  /*0020*/  S2R R7, SR_CTAID.X ;  /* 0x0000000000077919 */ /* 0x000ea20000002500 */
[----:B------:R-:W-:Y:S01]  /*0030*/  ULDC.64 UR8, c[0x0][0x210] ;  /* 0x0000840000087ab9 */ /* 0x000fe20000000a00 */
[----:B------:R-:W-:Y:S01]  /*0040*/  ULDC UR5, c[0x0][0x240] ;  /* 0x0000900000057ab9 */ /* 0x000fe20000000800 */
[----:B------:R-:W-:Y:S01]  /*0050*/  ULDC.64 UR10, c[0x0][0x218] ;  /* 0x00008600000a7ab9 */ /* 0x000fe20000000a00 */
[----:B------:R-:W3:Y:S01]  /*0060*/  S2R R91, SR_TID.X ;  /* 0x00000000005b7919 */ /* 0x000ee20000002100 */
[----:B------:R-:W-:Y:S01]  /*0070*/  UMOV UR7, 0x400 ;  /* 0x0000040000077882 */ /* 0x000fe20000000000 */
[----:B------:R-:W-:Y:S01]  /*0080*/  ULDC.64 UR14, c[0x0][0x208] ;  /* 0x00008200000e7ab9 */ /* 0x000fe20000000a00 */
[----:B------:R-:W4:Y:S01]  /*0090*/  S2UR UR4, SR_CgaCtaId ;  /* 0x00000000000479c3 */ /* 0x000f220000008800 */
[----:B-1----:R-:W-:Y:S01]  /*00a0*/  VIADD R0, R3, 0x3f ;  /* 0x0000003f03007836 */ /* 0x002fe20000000000 */
[----:B------:R-:W-:-:S02]  /*00b0*/  IABS R26, R3 ;  /* 0x00000003001a7213 */ /* 0x000fc40000000000 */
[----:B------:R-:W-:Y:S02]  /*00c0*/  IABS R29, R2 ;  /* 0x00000002001d7213 */ /* 0x000fe40000000000 */
[----:B------:R-:W-:Y:S01]  /*00d0*/  SHF.R.S32.HI R5, RZ, 0x1f, R0 ;  /* 0x0000001fff057819 */ /* 0x000fe20000011400 */
[----:B----4-:R-:W-:-:S03]  /*00e0*/  ULEA UR7, UR4, UR7, 0x18 ;  /* 0x0000000704077291 */ /* 0x010fc6000f8ec03f */
[----:B------:R-:W-:Y:S02]  /*00f0*/  LEA.HI R5, R5, R0, RZ, 0x6 ;  /* 0x0000000005057211 */ /* 0x000fe400078f30ff */
[----:B--2---:R-:W-:Y:S02]  /*0100*/  IABS R10, R7 ;  /* 0x00000007000a7213 */ /* 0x004fe40000000000 */
[----:B------:R-:W-:Y:S01]  /*0110*/  SHF.R.S32.HI R5, RZ, 0x6, R5 ;  /* 0x00000006ff057819 */ /* 0x000fe20000011405 */
[C---:B---3--:R-:W-:Y:S01]  /*0120*/  IMAD.SHL.U32 R87, R91.reuse, 0x4, RZ ;  /* 0x000000045b577824 */ /* 0x048fe200078e00ff */
[----:B------:R-:W-:Y:S01]  /*0130*/  SHF.R.U32.HI R89, RZ, 0x6, R91 ;  /* 0x00000006ff597819 */ /* 0x000fe2000001165b */
[C---:B------:R-:W-:Y:S01]  /*0140*/  IMAD.SHL.U32 R68, R91.reuse, 0x10, RZ ;  /* 0x000000105b447824 */ /* 0x040fe200078e00ff */
[----:B------:R-:W-:Y:S01]  /*0150*/  LOP3.LUT R78, R91, 0x3f, RZ, 0xc0, !PT ;  /* 0x0000003f5b4e7812 */ /* 0x000fe200078ec0ff */
[----:B------:R-:W-:Y:S01]  /*0160*/  IMAD.SHL.U32 R6, R5, 0x8, RZ ;  /* 0x0000000805067824 */ /* 0x000fe200078e00ff */
[----:B------:R-:W-:-:S02]  /*0170*/  SGXT.U32 R89, R89, 0x2 ;  /* 0x000000025959781a */ /* 0x000fc40000000000 */
[----:B------:R-:W-:Y:S02]  /*0180*/  LOP3.LUT R66, R68, 0x70, RZ, 0xc0, !PT ;  /* 0x0000007044427812 */ /* 0x000fe400078ec0ff */
[-C--:B------:R-:W-:Y:S02]  /*0190*/  IABS R9, R6.reuse ;  /* 0x0000000600097213 */ /* 0x080fe40000000000 */
[----:B------:R-:W-:Y:S02]  /*01a0*/  IABS R12, R6 ;  /* 0x00000006000c7213 */ /* 0x000fe40000000000 */
[----:B------:R-:W1:Y:S01]  /*01b0*/  I2F.RP R0, R9 ;  /* 0x0000000900007306 */ /* 0x000e620000209400 */
[C---:B------:R-:W-:Y:S02]  /*01c0*/  LOP3.LUT R83, R89.reuse, 0x20, RZ, 0xfc, !PT ;  /* 0x0000002059537812 */ /* 0x040fe400078efcff */
[C---:B------:R-:W-:Y:S02]  /*01d0*/  LOP3.LUT R71, R89.reuse, 0x4, RZ, 0xfc, !PT ;  /* 0x0000000459477812 */ /* 0x040fe400078efcff */
[----:B------:R-:W-:-:S02]  /*01e0*/  LOP3.LUT R69, R89, 0x24, RZ, 0xfc, !PT ;  /* 0x0000002459457812 */ /* 0x000fc400078efcff */
[C---:B------:R-:W-:Y:S02]  /*01f0*/  LOP3.LUT R67, R89.reuse, 0x8, RZ, 0xfc, !PT ;  /* 0x0000000859437812 */ /* 0x040fe400078efcff */
[C---:B------:R-:W-:Y:S02]  /*0200*/  LOP3.LUT R103, R89.reuse, 0xc, RZ, 0xfc, !PT ;  /* 0x0000000c59677812 */ /* 0x040fe400078efcff */
[C---:B------:R-:W-:Y:S02]  /*0210*/  LOP3.LUT R109, R89.reuse, 0x2c, RZ, 0xfc, !PT ;  /* 0x0000002c596d7812 */ /* 0x040fe400078efcff */
[C---:B------:R-:W-:Y:S01]  /*0220*/  LOP3.LUT R111, R89.reuse, 0x10, RZ, 0xfc, !PT ;  /* 0x00000010596f7812 */ /* 0x040fe200078efcff */
[----:B-1----:R-:W1:Y:S01]  /*0230*/  MUFU.RCP R0, R0 ;  /* 0x0000000000007308 */ /* 0x002e620000001000 */
[C---:B------:R-:W-:Y:S02]  /*0240*/  LOP3.LUT R115, R89.reuse, 0x14, RZ, 0xfc, !PT ;  /* 0x0000001459737812 */ /* 0x040fe400078efcff */
[----:B------:R-:W-:-:S02]  /*0250*/  LOP3.LUT R117, R89, 0x34, RZ, 0xfc, !PT ;  /* 0x0000003459757812 */ /* 0x000fc400078efcff */
[C---:B------:R-:W-:Y:S02]  /*0260*/  LOP3.LUT R119, R89.reuse, 0x18, RZ, 0xfc, !PT ;  /* 0x0000001859777812 */ /* 0x040fe400078efcff */
[C---:B------:R-:W-:Y:S02]  /*0270*/  LOP3.LUT R121, R89.reuse, 0x38, RZ, 0xfc, !PT ;  /* 0x0000003859797812 */ /* 0x040fe400078efcff */
[C---:B------:R-:W-:Y:S02]  /*0280*/  LOP3.LUT R123, R89.reuse, 0x1c, RZ, 0xfc, !PT ;  /* 0x0000001c597b7812 */ /* 0x040fe400078efcff */
[----:B------:R-:W-:Y:S01]  /*0290*/  LOP3.LUT R125, R89, 0x3c, RZ, 0xfc, !PT ;  /* 0x0000003c597d7812 */ /* 0x000fe200078efcff */
[----:B-1----:R-:W-:Y:S02]  /*02a0*/  VIADD R4, R0, 0xffffffe ;  /* 0x0ffffffe00047836 */ /* 0x002fe40000000000 */
[----:B------:R-:W-:Y:S02]  /*02b0*/  IMAD.MOV R0, RZ, RZ, -R12 ;  /* 0x000000ffff007224 */ /* 0x000fe400078e0a0c */
[----:B------:R1:W2:Y:S02]  /*02c0*/  F2I.FTZ.U32.TRUNC.NTZ R5, R4 ;  /* 0x0000000400057305 */ /* 0x0002a4000021f000 */
[----:B-1----:R-:W-:-:S02]  /*02d0*/  IMAD.MOV.U32 R4, RZ, RZ, RZ ;  /* 0x000000ffff047224 */ /* 0x002fc400078e00ff */
[----:B--2---:R-:W-:-:S04]  /*02e0*/  IMAD.MOV R8, RZ, RZ, -R5 ;  /* 0x000000ffff087224 */ /* 0x004fc800078e0a05 */
[----:B------:R-:W-:Y:S02]  /*02f0*/  IMAD R11, R8, R9, RZ ;  /* 0x00000009080b7224 */ /* 0x000fe400078e02ff */
[----:B------:R-:W-:Y:S02]  /*0300*/  IMAD.MOV.U32 R8, RZ, RZ, R10 ;  /* 0x000000ffff087224 */ /* 0x000fe400078e000a */
[----:B------:R-:W-:-:S06]  /*0310*/  IMAD.HI.U32 R5, R5, R11, R4 ;  /* 0x0000000b05057227 */ /* 0x000fcc00078e0004 */
[----:B------:R-:W-:-:S04]  /*0320*/  IMAD.HI.U32 R5, R5, R8, RZ ;  /* 0x0000000805057227 */ /* 0x000fc800078e00ff */
[----:B------:R-:W-:Y:S02]  /*0330*/  IMAD R0, R5, R0, R8 ;  /* 0x0000000005007224 */ /* 0x000fe400078e0208 */
[----:B------:R-:W1:Y:S03]  /*0340*/  I2F.RP R8, R26 ;  /* 0x0000001a00087306 */ /* 0x000e660000209400 */
[----:B------:R-:W-:-:S05]  /*0350*/  ISETP.GT.U32.AND P1, PT, R9, R0, PT ;  /* 0x000000000900720c */ /* 0x000fca0003f24070 */
[----:B-1----:R-:W-:Y:S08]  /*0360*/  MUFU.RCP R8, R8 ;  /* 0x0000000800087308 */ /* 0x002ff00000001000 */
[----:B------:R-:W-:Y:S02]  /*0370*/  @!P1 IMAD.IADD R0, R0, 0x1, -R9 ;  /* 0x0000000100009824 */ /* 0x000fe400078e0a09 */
[----:B------:R-:W-:Y:S01]  /*0380*/  @!P1 VIADD R5, R5, 0x1 ;  /* 0x0000000105059836 */ /* 0x000fe20000000000 */
[----:B------:R-:W-:-:S02]  /*0390*/  ISETP.NE.AND P1, PT, R6, RZ, PT ;  /* 0x000000ff0600720c */ /* 0x000fc40003f25270 */
[----:B------:R-:W-:Y:S02]  /*03a0*/  ISETP.GE.U32.AND P0, PT, R0, R9, PT ;  /* 0x000000090000720c */ /* 0x000fe40003f06070 */
[----:B------:R-:W-:-:S04]  /*03b0*/  LOP3.LUT R0, R7, R6, RZ, 0x3c, !PT ;  /* 0x0000000607007212 */ /* 0x000fc800078e3cff */
[----:B------:R-:W-:Y:S01]  /*03c0*/  ISETP.GE.AND P2, PT, R0, RZ, PT ;  /* 0x000000ff0000720c */ /* 0x000fe20003f46270 */
[----:B------:R-:W-:-:S06]  /*03d0*/  VIADD R0, R2, 0x3f ;  /* 0x0000003f02007836 */ /* 0x000fcc0000000000 */
[----:B------:R-:W-:-:S04]  /*03e0*/  @P0 VIADD R5, R5, 0x1 ;  /* 0x0000000105050836 */ /* 0x000fc80000000000 */
[----:B------:R-:W-:Y:S01]  /*03f0*/  IMAD.MOV.U32 R4, RZ, RZ, R5 ;  /* 0x000000ffff047224 */ /* 0x000fe200078e0005 */
[----:B------:R-:W-:-:S03]  /*0400*/  SHF.R.S32.HI R5, RZ, 0x1f, R0 ;  /* 0x0000001fff057819 */ /* 0x000fc60000011400 */
[----:B------:R-:W-:Y:S01]  /*0410*/  @!P2 IMAD.MOV R4, RZ, RZ, -R4 ;  /* 0x000000ffff04a224 */ /* 0x000fe200078e0a04 */
[----:B------:R-:W-:Y:S02]  /*0420*/  @!P1 LOP3.LUT R4, RZ, R6, RZ, 0x33, !PT ;  /* 0x00000006ff049212 */ /* 0x000fe400078e33ff */
[----:B------:R-:W-:-:S03]  /*0430*/  LEA.HI R5, R5, R0, RZ, 0x6 ;  /* 0x0000000005057211 */ /* 0x000fc600078f30ff */
[----:B------:R-:W-:Y:S02]  /*0440*/  IMAD.SHL.U32 R85, R4, 0x8, RZ ;  /* 0x0000000804557824 */ /* 0x000fe400078e00ff */
[----:B------:R-:W-:-:S03]  /*0450*/  IMAD.MOV R4, RZ, RZ, -R4 ;  /* 0x000000ffff047224 */ /* 0x000fc600078e0a04 */
[----:B------:R-:W-:Y:S01]  /*0460*/  LEA.HI.SX32 R5, R5, -R85, 0x1a ;  /* 0x8000005505057211 */ /* 0x000fe200078fd2ff */
[----:B------:R-:W-:Y:S02]  /*0470*/  IMAD R14, R6, R4, R7 ;  /* 0x00000004060e7224 */ /* 0x000fe400078e0207 */
[----:B------:R-:W-:Y:S01]  /*0480*/  IMAD.MOV.U32 R4, RZ, RZ, RZ ;  /* 0x000000ffff047224 */ /* 0x000fe200078e00ff */
[----:B------:R-:W-:-:S04]  /*0490*/  VIMNMX R13, R5, 0x8, PT ;  /* 0x00000008050d7848 */ /* 0x000fc80003fe0100 */
[-C--:B------:R-:W-:Y:S02]  /*04a0*/  IABS R9, R13.reuse ;  /* 0x0000000d00097213 */ /* 0x080fe40000000000 */
[----:B------:R-:W-:Y:S02]  /*04b0*/  IABS R6, R13 ;  /* 0x0000000d00067213 */ /* 0x000fe40000000000 */
[----:B------:R-:W1:Y:S08]  /*04c0*/  I2F.RP R0, R9 ;  /* 0x0000000900007306 */ /* 0x000e700000209400 */
[----:B-1----:R-:W1:Y:S02]  /*04d0*/  MUFU.RCP R0, R0 ;  /* 0x0000000000007308 */ /* 0x002e640000001000 */
[----:B-1----:R-:W-:Y:S01]  /*04e0*/  VIADD R5, R0, 0xffffffe ;  /* 0x0ffffffe00057836 */ /* 0x002fe20000000000 */
[----:B------:R-:W-:-:S05]  /*04f0*/  IABS R0, R14 ;  /* 0x0000000e00007213 */ /* 0x000fca0000000000 */
[----:B------:R-:W1:Y:S02]  /*0500*/  F2I.FTZ.U32.TRUNC.NTZ R5, R5 ;  /* 0x0000000500057305 */ /* 0x000e64000021f000 */
[----:B-1----:R-:W-:-:S04]  /*0510*/  IMAD.MOV R10, RZ, RZ, -R5 ;  /* 0x000000ffff0a7224 */ /* 0x002fc800078e0a05 */
[----:B------:R-:W-:-:S04]  /*0520*/  IMAD R7, R10, R9, RZ ;  /* 0x000000090a077224 */ /* 0x000fc800078e02ff */
[----:B------:R-:W-:Y:S02]  /*0530*/  IMAD.HI.U32 R4, R5, R7, R4 ;  /* 0x0000000705047227 */ /* 0x000fe400078e0004 */
[----:B------:R-:W1:Y:S02]  /*0540*/  I2F.RP R5, R29 ;  /* 0x0000001d00057306 */ /* 0x000e640000209400 */
[----:B------:R-:W-:Y:S02]  /*0550*/  IMAD.MOV.U32 R7, RZ, RZ, R0 ;  /* 0x000000ffff077224 */ /* 0x000fe400078e0000 */
[----:B------:R-:W-:Y:S02]  /*0560*/  IMAD.MOV R0, RZ, RZ, -R6 ;  /* 0x000000ffff007224 */ /* 0x000fe400078e0a06 */
[----:B------:R-:W-:-:S04]  /*0570*/  IMAD.HI.U32 R4, R4, R7, RZ ;  /* 0x0000000704047227 */ /* 0x000fc800078e00ff */
[----:B------:R-:W-:Y:S02]  /*0580*/  IMAD R0, R4, R0, R7 ;  /* 0x0000000004007224 */ /* 0x000fe400078e0207 */
[----:B------:R-:W-:-:S03]  /*0590*/  VIADD R6, R8, 0xffffffe ;  /* 0x0ffffffe08067836 */ /* 0x000fc60000000000 */
[----:B------:R-:W-:Y:S01]  /*05a0*/  ISETP.GT.U32.AND P1, PT, R9, R0, PT ;  /* 0x000000000900720c */ /* 0x000fe20003f24070 */
[----:B-1----:R-:W1:Y:S08]  /*05b0*/  MUFU.RCP R5, R5 ;  /* 0x0000000500057308 */ /* 0x002e700000001000 */
[----:B------:R2:W3:Y:S04]  /*05c0*/  F2I.FTZ.U32.TRUNC.NTZ R7, R6 ;  /* 0x0000000600077305 */ /* 0x0004e8000021f000 */
[----:B------:R-:W-:-:S02]  /*05d0*/  @!P1 IMAD.IADD R0, R0, 0x1, -R9 ;  /* 0x0000000100009824 */ /* 0x000fc400078e0a09 */
[----:B------:R-:W-:Y:S01]  /*05e0*/  @!P1 VIADD R4, R4, 0x1 ;  /* 0x0000000104049836 */ /* 0x000fe20000000000 */
[----:B------:R-:W-:Y:S02]  /*05f0*/  ISETP.NE.AND P1, PT, R13, RZ, PT ;  /* 0x000000ff0d00720c */ /* 0x000fe40003f25270 */
[----:B------:R-:W-:Y:S01]  /*0600*/  ISETP.GE.U32.AND P0, PT, R0, R9, PT ;  /* 0x000000090000720c */ /* 0x000fe20003f06070 */
[----:B-1----:R-:W-:Y:S01]  /*0610*/  VIADD R5, R5, 0xffffffe ;  /* 0x0ffffffe05057836 */ /* 0x002fe20000000000 */
[----:B------:R-:W-:Y:S01]  /*0620*/  LOP3.LUT R0, R14, R13, RZ, 0x3c, !PT ;  /* 0x0000000d0e007212 */ /* 0x000fe200078e3cff */
[----:B--2---:R-:W-:-:S03]  /*0630*/  IMAD.MOV.U32 R6, RZ, RZ, RZ ;  /* 0x000000ffff067224 */ /* 0x004fc600078e00ff */
[----:B------:R-:W-:Y:S01]  /*0640*/  ISETP.GE.AND P2, PT, R0, RZ, PT ;  /* 0x000000ff0000720c */ /* 0x000fe20003f46270 */
[--C-:B---3--:R-:W-:Y:S01]  /*0650*/  IMAD.MOV R9, RZ, RZ, -R7.reuse ;  /* 0x000000ffff097224 */ /* 0x108fe200078e0a07 */
[----:B------:R-:W1:Y:S03]  /*0660*/  F2I.FTZ.U32.TRUNC.NTZ R5, R5 ;  /* 0x0000000500057305 */ /* 0x000e66000021f000 */
[----:B------:R-:W-:Y:S02]  /*0670*/  IMAD R9, R9, R26, RZ ;  /* 0x0000001a09097224 */ /* 0x000fe400078e02ff */
[----:B------:R-:W-:Y:S02]  /*0680*/  @P0 VIADD R4, R4, 0x1 ;  /* 0x0000000104040836 */ /* 0x000fe40000000000 */
[----:B------:R-:W-:Y:S01]  /*0690*/  IMAD.HI.U32 R7, R7, R9, R6 ;  /* 0x0000000907077227 */ /* 0x000fe200078e0006 */
[----:B------:R-:W-:-:S02]  /*06a0*/  LOP3.LUT R6, R91, 0xc0, RZ, 0xc0, !PT ;  /* 0x000000c05b067812 */ /* 0x000fc400078ec0ff */
[----:B------:R-:W-:Y:S01]  /*06b0*/  LOP3.LUT R9, R87, 0x7c, RZ, 0xc0, !PT ;  /* 0x0000007c57097812 */ /* 0x000fe200078ec0ff */
[----:B------:R-:W-:Y:S01]  /*06c0*/  @!P2 IMAD.MOV R4, RZ, RZ, -R4 ;  /* 0x000000ffff04a224 */ /* 0x000fe200078e0a04 */
[----:B------:R-:W-:Y:S02]  /*06d0*/  @!P1 LOP3.LUT R4, RZ, R13, RZ, 0x33, !PT ;  /* 0x0000000dff049212 */ /* 0x000fe400078e33ff */
[----:B------:R-:W-:Y:S01]  /*06e0*/  SHF.R.U32.HI R0, RZ, 0x2, R6 ;  /* 0x00000002ff007819 */ /* 0x000fe20000011606 */
[----:B------:R-:W-:Y:S02]  /*06f0*/  IMAD R9, R6, 0x2, R9 ;  /* 0x0000000206097824 */ /* 0x000fe400078e0209 */
[----:B------:R-:W-:Y:S02]  /*0700*/  IMAD.SHL.U32 R70, R4, 0x40, RZ ;  /* 0x0000004004467824 */ /* 0x000fe400078e00ff */
[----:B------:R-:W-:Y:S01]  /*0710*/  IMAD.MOV R10, RZ, RZ, -R4 ;  /* 0x000000ffff0a7224 */ /* 0x000fe200078e0a04 */
[----:B------:R-:W-:Y:S01]  /*0720*/  LOP3.LUT R27, R9, R0, RZ, 0x3c, !PT ;  /* 0x00000000091b7212 */ /* 0x000fe200078e3cff */
[----:B-1----:R-:W-:Y:S01]  /*0730*/  IMAD.MOV R16, RZ, RZ, -R5 ;  /* 0x000000ffff107224 */ /* 0x002fe200078e0a05 */
[C---:B------:R-:W-:Y:S01]  /*0740*/  LOP3.LUT R102, R70.reuse, R89, RZ, 0xfc, !PT ;  /* 0x0000005946667212 */ /* 0x040fe200078efcff */
[----:B------:R-:W-:Y:S01]  /*0750*/  IMAD R0, R13, R10, R14 ;  /* 0x0000000a0d007224 */ /* 0x000fe200078e020e */
[----:B------:R-:W-:Y:S01]  /*0760*/  LOP3.LUT R100, R70, 0x4, R89, 0xfe, !PT ;  /* 0x0000000446647812 */ /* 0x000fe200078efe59 */
[----:B------:R-:W-:Y:S01]  /*0770*/  IMAD R9, R16, R29, RZ ;  /* 0x0000001d10097224 */ /* 0x000fe200078e02ff */
[----:B------:R-:W-:Y:S01]  /*0780*/  IABS R11, R102 ;  /* 0x00000066000b7213 */ /* 0x000fe20000000000 */
[----:B------:R-:W-:Y:S01]  /*0790*/  IMAD.IADD R85, R85, 0x1, R0 ;  /* 0x0000000155557824 */ /* 0x000fe200078e0200 */
[----:B------:R-:W-:-:S02]  /*07a0*/  IABS R12, R100 ;  /* 0x00000064000c7213 */ /* 0x000fc40000000000 */
[C-C-:B------:R-:W-:Y:S01]  /*07b0*/  LOP3.LUT R98, R70.reuse, 0x8, R89.reuse, 0xfe, !PT ;  /* 0x0000000846627812 */ /* 0x140fe200078efe59 */
[C---:B------:R-:W-:Y:S01]  /*07c0*/  IMAD.HI.U32 R4, R7.reuse, R11, RZ ;  /* 0x0000000b07047227 */ /* 0x040fe200078e00ff */
[C-C-:B------:R-:W-:Y:S02]  /*07d0*/  LOP3.LUT R90, R70.reuse, 0x18, R89.reuse, 0xfe, !PT ;  /* 0x00000018465a7812 */ /* 0x140fe400078efe59 */
[C-C-:B------:R-:W-:Y:S01]  /*07e0*/  LOP3.LUT R96, R70.reuse, 0xc, R89.reuse, 0xfe, !PT ;  /* 0x0000000c46607812 */ /* 0x140fe200078efe59 */
[----:B------:R-:W-:Y:S01]  /*07f0*/  IMAD.HI.U32 R8, R7, R12, RZ ;  /* 0x0000000c07087227 */ /* 0x000fe200078e00ff */
[----:B------:R-:W-:Y:S02]  /*0800*/  IABS R17, R90 ;  /* 0x0000005a00117213 */ /* 0x000fe40000000000 */
[----:B------:R-:W-:Y:S01]  /*0810*/  IABS R14, R96 ;  /* 0x00000060000e7213 */ /* 0x000fe20000000000 */
[----:B------:R-:W-:Y:S01]  /*0820*/  IMAD.MOV R10, RZ, RZ, -R4 ;  /* 0x000000ffff0a7224 */ /* 0x000fe200078e0a04 */
[C-C-:B------:R-:W-:Y:S01]  /*0830*/  LOP3.LUT R94, R70.reuse, 0x10, R89.reuse, 0xfe, !PT ;  /* 0x00000010465e7812 */ /* 0x140fe200078efe59 */
[----:B------:R-:W-:Y:S01]  /*0840*/  IMAD.MOV.U32 R4, RZ, RZ, RZ ;  /* 0x000000ffff047224 */ /* 0x000fe200078e00ff */
[----:B------:R-:W-:Y:S01]  /*0850*/  LOP3.LUT R92, R70, 0x14, R89, 0xfe, !PT ;  /* 0x00000014465c7812 */ /* 0x000fe200078efe59 */
[----:B------:R-:W-:Y:S01]  /*0860*/  IMAD.MOV R13, RZ, RZ, -R8 ;  /* 0x000000ffff0d7224 */ /* 0x000fe200078e0a08 */
[----:B------:R-:W-:Y:S01]  /*0870*/  IABS R15, R94 ;  /* 0x0000005e000f7213 */ /* 0x000fe20000000000 */
[----:B------:R-:W-:Y:S01]  /*0880*/  IMAD.HI.U32 R4, R5, R9, R4 ;  /* 0x0000000905047227 */ /* 0x000fe200078e0004 */
[----:B------:R-:W-:-:S02]  /*0890*/  IABS R16, R92 ;  /* 0x0000005c00107213 */ /* 0x000fc40000000000 */
[----:B------:R-:W-:Y:S01]  /*08a0*/  LOP3.LUT R88, R70, 0x1c, R89, 0xfe, !PT ;  /* 0x0000001c46587812 */ /* 0x000fe200078efe59 */
[----:B------:R-:W-:Y:S01]  /*08b0*/  IMAD R9, R26, R10, R11 ;  /* 0x0000000a1a097224 */ /* 0x000fe200078e020b */
[--C-:B------:R-:W-:Y:S01]  /*08c0*/  LOP3.LUT R84, R70, 0x24, R89.reuse, 0xfe, !PT ;  /* 0x0000002446547812 */ /* 0x100fe200078efe59 */
[----:B------:R-:W-:Y:S01]  /*08d0*/  IMAD R10, R26, R13, R12 ;  /* 0x0000000d1a0a7224 */ /* 0x000fe200078e020c */
[----:B------:R-:W-:Y:S01]  /*08e0*/  IABS R13, R98 ;  /* 0x00000062000d7213 */ /* 0x000fe20000000000 */
[C---:B------:R-:W-:Y:S01]  /*08f0*/  IMAD.HI.U32 R12, R7.reuse, R17, RZ ;  /* 0x00000011070c7227 */ /* 0x040fe200078e00ff */
[----:B------:R-:W-:Y:S02]  /*0900*/  LOP3.LUT R80, R70, 0x3c, R89, 0xfe, !PT ;  /* 0x0000003c46507812 */ /* 0x000fe400078efe59 */
[----:B------:R-:W-:Y:S01]  /*0910*/  IABS R21, R84 ;  /* 0x0000005400157213 */ /* 0x000fe20000000000 */
[----:B------:R-:W-:Y:S01]  /*0920*/  IMAD.HI.U32 R0, R7, R13, RZ ;  /* 0x0000000d07007227 */ /* 0x000fe200078e00ff */
[----:B------:R-:W-:-:S02]  /*0930*/  IABS R25, R80 ;  /* 0x0000005000197213 */ /* 0x000fc40000000000 */
[C-C-:B------:R-:W-:Y:S01]  /*0940*/  LOP3.LUT R86, R70.reuse, 0x20, R89.reuse, 0xfe, !PT ;  /* 0x0000002046567812 */ /* 0x140fe200078efe59 */
[C---:B------:R-:W-:Y:S01]  /*0950*/  IMAD.HI.U32 R5, R7.reuse, R14, RZ ;  /* 0x0000000e07057227 */ /* 0x040fe200078e00ff */
[----:B------:R-:W-:Y:S02]  /*0960*/  LOP3.LUT R82, R70, 0x28, R89, 0xfe, !PT ;  /* 0x0000002846527812 */ /* 0x000fe400078efe59 */
[----:B------:R-:W-:Y:S01]  /*0970*/  IABS R20, R86 ;  /* 0x0000005600147213 */ /* 0x000fe20000000000 */
[----:B------:R-:W-:Y:S01]  /*0980*/  IMAD.MOV R0, RZ, RZ, -R0 ;  /* 0x000000ffff007224 */ /* 0x000fe200078e0a00 */
[----:B------:R-:W-:Y:S01]  /*0990*/  ISETP.GT.U32.AND P1, PT, R26, R10, PT ;  /* 0x0000000a1a00720c */ /* 0x000fe20003f24070 */
[----:B------:R-:W-:Y:S01]  /*09a0*/  IMAD.MOV R18, RZ, RZ, -R12 ;  /* 0x000000ffff127224 */ /* 0x000fe200078e0a0c */
[----:B------:R-:W-:Y:S01]  /*09b0*/  IABS R22, R82 ;  /* 0x0000005200167213 */ /* 0x000fe20000000000 */
[----:B------:R-:W-:Y:S01]  /*09c0*/  IMAD.MOV R5, RZ, RZ, -R5 ;  /* 0x000000ffff057224 */ /* 0x000fe200078e0a05 */
[----:B------:R-:W-:Y:S01]  /*09d0*/  LOP3.LUT R76, R70, 0x2c, R89, 0xfe, !PT ;  /* 0x0000002c464c7812 */ /* 0x000fe200078efe59 */
[C---:B------:R-:W-:Y:S01]  /*09e0*/  IMAD R12, R26.reuse, R0, R13 ;  /* 0x000000001a0c7224 */ /* 0x040fe200078e020d */
[----:B------:R-:W-:Y:S01]  /*09f0*/  ISETP.GT.U32.AND P0, PT, R26, R9, PT ;  /* 0x000000091a00720c */ /* 0x000fe20003f04070 */
[----:B------:R-:W-:Y:S01]  /*0a00*/  IMAD.HI.U32 R8, R7, R15, RZ ;  /* 0x0000000f07087227 */ /* 0x000fe200078e00ff */
[----:B------:R-:W-:-:S02]  /*0a10*/  LOP3.LUT R74, R70, 0x30, R89, 0xfe, !PT ;  /* 0x00000030464a7812 */ /* 0x000fc400078efe59 */
[----:B------:R-:W-:Y:S01]  /*0a20*/  ISETP.GT.U32.AND P2, PT, R26, R12, PT ;  /* 0x0000000c1a00720c */ /* 0x000fe20003f44070 */
[----:B------:R-:W-:Y:S01]  /*0a30*/  IMAD.HI.U32 R11, R7, R16, RZ ;  /* 0x00000010070b7227 */ /* 0x000fe200078e00ff */
[C-C-:B------:R-:W-:Y:S02]  /*0a40*/  LOP3.LUT R72, R70.reuse, 0x34, R89.reuse, 0xfe, !PT ;  /* 0x0000003446487812 */ /* 0x140fe400078efe59 */
[----:B------:R-:W-:Y:S01]  /*0a50*/  LOP3.LUT R70, R70, 0x38, R89, 0xfe, !PT ;  /* 0x0000003846467812 */ /* 0x000fe200078efe59 */
[C---:B------:R-:W-:Y:S01]  /*0a60*/  IMAD R13, R26.reuse, R5, R14 ;  /* 0x000000051a0d7224 */ /* 0x040fe200078e020e */
[----:B------:R-:W-:Y:S01]  /*0a70*/  IABS R23, R72 ;  /* 0x0000004800177213 */ /* 0x000fe20000000000 */
[----:B------:R-:W-:Y:S01]  /*0a80*/  IMAD.MOV R8, RZ, RZ, -R8 ;  /* 0x000000ffff087224 */ /* 0x000fe200078e0a08 */
[----:B------:R-:W-:Y:S01]  /*0a90*/  IABS R24, R70 ;  /* 0x0000004600187213 */ /* 0x000fe20000000000 */
[----:B------:R-:W-:Y:S01]  /*0aa0*/  IMAD.MOV R11, RZ, RZ, -R11 ;  /* 0x000000ffff0b7224 */ /* 0x000fe200078e0a0b */
[C---:B------:R-:W-:Y:S01]  /*0ab0*/  ISETP.GT.U32.AND P3, PT, R26.reuse, R13, PT ;  /* 0x0000000d1a00720c */ /* 0x040fe20003f64070 */
[----:B------:R-:W-:-:S02]  /*0ac0*/  IMAD R14, R26, R8, R15 ;  /* 0x000000081a0e7224 */ /* 0x000fc400078e020f */
[C---:B------:R-:W-:Y:S02]  /*0ad0*/  IMAD R15, R26.reuse, R11, R16 ;  /* 0x0000000b1a0f7224 */ /* 0x040fe400078e0210 */
[----:B------:R-:W-:Y:S01]  /*0ae0*/  IMAD R16, R26, R18, R17 ;  /* 0x000000121a107224 */ /* 0x000fe200078e0211 */
[----:B------:R-:W-:Y:S01]  /*0af0*/  IABS R18, R88 ;  /* 0x0000005800127213 */ /* 0x000fe20000000000 */
[----:B------:R-:W-:Y:S01]  /*0b00*/  @!P2 IMAD.IADD R12, R12, 0x1, -R26 ;  /* 0x000000010c0ca824 */ /* 0x000fe200078e0a1a */
[C---:B------:R-:W-:Y:S01]  /*0b10*/  ISETP.GT.U32.AND P5, PT, R26.reuse, R14, PT ;  /* 0x0000000e1a00720c */ /* 0x040fe20003fa4070 */
[----:B------:R-:W-:Y:S01]  /*0b20*/  IMAD.HI.U32 R8, R7, R21, RZ ;  /* 0x0000001507087227 */ /* 0x000fe200078e00ff */
[----:B------:R-:W-:-:S03]  /*0b30*/  ISETP.GT.U32.AND P6, PT, R26, R15, PT ;  /* 0x0000000f1a00720c */ /* 0x000fc60003fc4070 */
[----:B------:R-:W-:-:S04]  /*0b40*/  IMAD.HI.U32 R0, R7, R18, RZ ;  /* 0x0000001207007227 */ /* 0x000fc800078e00ff */
[----:B------:R-:W-:-:S04]  /*0b50*/  IMAD.HI.U32 R17, R7, R25, RZ ;  /* 0x0000001907117227 */ /* 0x000fc800078e00ff */
[----:B------:R-:W-:Y:S01]  /*0b60*/  @!P3 IMAD.IADD R13, R13, 0x1, -R26 ;  /* 0x000000010d0db824 */ /* 0x000fe200078e0a1a */
[C---:B------:R-:W-:Y:S01]  /*0b70*/  ISETP.GT.U32.AND P3, PT, R26.reuse, R12, PT ;  /* 0x0000000c1a00720c */ /* 0x040fe20003f64070 */
[----:B------:R-:W-:Y:S02]  /*0b80*/  IMAD.MOV R19, RZ, RZ, -R0 ;  /* 0x000000ffff137224 */ /* 0x000fe400078e0a00 */
[----:B------:R-:W-:Y:S02]  /*0b90*/  IMAD.MOV R8, RZ, RZ, -R8 ;  /* 0x000000ffff087224 */ /* 0x000fe400078e0a08 */
[----:B------:R-:W-:Y:S02]  /*0ba0*/  IMAD.MOV R0, RZ, RZ, -R17 ;  /* 0x000000ffff007224 */ /* 0x000fe400078e0a11 */
[----:B------:R-:W-:Y:S02]  /*0bb0*/  IMAD R17, R26, R19, R18 ;  /* 0x000000131a117224 */ /* 0x000fe400078e0212 */
[----:B------:R-:W-:-:S04]  /*0bc0*/  IMAD.HI.U32 R5, R7, R20, RZ ;  /* 0x0000001407057227 */ /* 0x000fc800078e00ff */
[----:B------:R-:W-:Y:S01]  /*0bd0*/  IMAD R19, R26, R8, R21 ;  /* 0x000000081a137224 */ /* 0x000fe200078e0215 */
[----:B------:R-:W-:Y:S01]  /*0be0*/  IABS R21, R76 ;  /* 0x0000004c00157213 */ /* 0x000fe20000000000 */
[----:B------:R-:W-:-:S04]  /*0bf0*/  IMAD.HI.U32 R11, R7, R22, RZ ;  /* 0x00000016070b7227 */ /* 0x000fc800078e00ff */
[----:B------:R-:W-:Y:S02]  /*0c00*/  IMAD.MOV R5, RZ, RZ, -R5 ;  /* 0x000000ffff057224 */ /* 0x000fe400078e0a05 */
[C---:B------:R-:W-:Y:S02]  /*0c10*/  IMAD R25, R26.reuse, R0, R25 ;  /* 0x000000001a197224 */ /* 0x040fe400078e0219 */
[----:B------:R-:W-:Y:S02]  /*0c20*/  IMAD.MOV R11, RZ, RZ, -R11 ;  /* 0x000000ffff0b7224 */ /* 0x000fe400078e0a0b */
[----:B------:R-:W-:Y:S01]  /*0c30*/  IMAD.HI.U32 R0, R7, R21, RZ ;  /* 0x0000001507007227 */ /* 0x000fe200078e00ff */
[----:B------:R-:W-:-:S03]  /*0c40*/  ISETP.GT.U32.AND P4, PT, R26, R25, PT ;  /* 0x000000191a00720c */ /* 0x000fc60003f84070 */
[----:B------:R-:W-:Y:S02]  /*0c50*/  IMAD R18, R26, R5, R20 ;  /* 0x000000051a127224 */ /* 0x000fe400078e0214 */
[--C-:B------:R-:W-:Y:S02]  /*0c60*/  @!P1 IMAD.IADD R10, R10, 0x1, -R26.reuse ;  /* 0x000000010a0a9824 */ /* 0x100fe400078e0a1a */
[----:B------:R-:W-:Y:S01]  /*0c70*/  @!P3 IMAD.IADD R12, R12, 0x1, -R26 ;  /* 0x000000010c0cb824 */ /* 0x000fe200078e0a1a */
[C---:B------:R-:W-:Y:S01]  /*0c80*/  ISETP.GT.U32.AND P3, PT, R26.reuse, R19, PT ;  /* 0x000000131a00720c */ /* 0x040fe20003f64070 */
[C---:B------:R-:W-:Y:S01]  /*0c90*/  IMAD R20, R26.reuse, R11, R22 ;  /* 0x0000000b1a147224 */ /* 0x040fe200078e0216 */
[----:B------:R-:W-:Y:S01]  /*0ca0*/  ISETP.GT.U32.AND P2, PT, R26, R10, PT ;  /* 0x0000000a1a00720c */ /* 0x000fe20003f44070 */
[----:B------:R-:W-:Y:S01]  /*0cb0*/  IMAD.MOV R11, RZ, RZ, -R0 ;  /* 0x000000ffff0b7224 */ /* 0x000fe200078e0a00 */
[----:B------:R-:W-:Y:S01]  /*0cc0*/  IABS R22, R74 ;  /* 0x0000004a00167213 */ /* 0x000fe20000000000 */
[----:B------:R-:W-:-:S02]  /*0cd0*/  @!P0 IMAD.IADD R9, R9, 0x1, -R26 ;  /* 0x0000000109098824 */ /* 0x000fc400078e0a1a */
[----:B------:R-:W-:Y:S02]  /*0ce0*/  IMAD R21, R26, R11, R21 ;  /* 0x0000000b1a157224 */ /* 0x000fe400078e0215 */
[--C-:B------:R-:W-:Y:S01]  /*0cf0*/  @!P5 IMAD.IADD R14, R14, 0x1, -R26.reuse ;  /* 0x000000010e0ed824 */ /* 0x100fe200078e0a1a */
[C---:B------:R-:W-:Y:S01]  /*0d00*/  ISETP.GT.U32.AND P1, PT, R26.reuse, R9, PT ;  /* 0x000000091a00720c */ /* 0x040fe20003f24070 */
[--C-:B------:R-:W-:Y:S01]  /*0d10*/  @!P6 IMAD.IADD R15, R15, 0x1, -R26.reuse ;  /* 0x000000010f0fe824 */ /* 0x100fe200078e0a1a */
[C---:B------:R-:W-:Y:S01]  /*0d20*/  ISETP.GT.U32.AND P5, PT, R26.reuse, R21, PT ;  /* 0x000000151a00720c */ /* 0x040fe20003fa4070 */
[--C-:B------:R-:W-:Y:S01]  /*0d30*/  @!P4 IMAD.IADD R25, R25, 0x1, -R26.reuse ;  /* 0x000000011919c824 */ /* 0x100fe200078e0a1a */
[C---:B------:R-:W-:Y:S01]  /*0d40*/  ISETP.GT.U32.AND P4, PT, R26.reuse, R13, PT ;  /* 0x0000000d1a00720c */ /* 0x040fe20003f84070 */
[--C-:B------:R-:W-:Y:S01]  /*0d50*/  @!P3 IMAD.IADD R19, R19, 0x1, -R26.reuse ;  /* 0x000000011313b824 */ /* 0x100fe200078e0a1a */
[----:B------:R-:W-:Y:S01]  /*0d60*/  ISETP.GT.U32.AND P3, PT, R26, R15, PT ;  /* 0x0000000f1a00720c */ /* 0x000fe20003f64070 */
[----:B------:R-:W-:Y:S01]  /*0d70*/  @!P2 IMAD.IADD R10, R10, 0x1, -R26 ;  /* 0x000000010a0aa824 */ /* 0x000fe200078e0a1a */
[C---:B------:R-:W-:Y:S01]  /*0d80*/  ISETP.GT.U32.AND P2, PT, R26.reuse, R18, PT ;  /* 0x000000121a00720c */ /* 0x040fe20003f44070 */
[----:B------:R-:W-:Y:S01]  /*0d90*/  IMAD.HI.U32 R5, R7, R22, RZ ;  /* 0x0000001607057227 */ /* 0x000fe200078e00ff */
[----:B------:R-:W-:-:S03]  /*0da0*/  ISETP.GT.U32.AND P0, PT, R26, R25, PT ;  /* 0x000000191a00720c */ /* 0x000fc60003f04070 */
[--C-:B------:R-:W-:Y:S01]  /*0db0*/  @!P1 IMAD.IADD R9, R9, 0x1, -R26.reuse ;  /* 0x0000000109099824 */ /* 0x100fe200078e0a1a */
[----:B------:R-:W-:Y:S01]  /*0dc0*/  ISETP.GT.U32.AND P1, PT, R26, R17, PT ;  /* 0x000000111a00720c */ /* 0x000fe20003f24070 */
[----:B------:R-:W-:Y:S02]  /*0dd0*/  @!P5 IMAD.IADD R21, R21, 0x1, -R26 ;  /* 0x000000011515d824 */ /* 0x000fe400078e0a1a */
[----:B------:R-:W-:-:S04]  /*0de0*/  IMAD.HI.U32 R8, R7, R23, RZ ;  /* 0x0000001707087227 */ /* 0x000fc800078e00ff */
[----:B------:R-:W-:-:S04]  /*0df0*/  IMAD.HI.U32 R7, R7, R24, RZ ;  /* 0x0000001807077227 */ /* 0x000fc800078e00ff */
[--C-:B------:R-:W-:Y:S01]  /*0e00*/  @!P4 IMAD.IADD R13, R13, 0x1, -R26.reuse ;  /* 0x000000010d0dc824 */ /* 0x100fe200078e0a1a */
[C---:B------:R-:W-:Y:S01]  /*0e10*/  ISETP.GT.U32.AND P4, PT, R26.reuse, R20, PT ;  /* 0x000000141a00720c */ /* 0x040fe20003f84070 */
[----:B------:R-:W-:Y:S01]  /*0e20*/  @!P3 IMAD.IADD R15, R15, 0x1, -R26 ;  /* 0x000000010f0fb824 */ /* 0x000fe200078e0a1a */
[----:B------:R-:W-:Y:S01]  /*0e30*/  ISETP.GT.U32.AND P3, PT, R26, R21, PT ;  /* 0x000000151a00720c */ /* 0x000fe20003f64070 */
[----:B------:R-:W-:Y:S02]  /*0e40*/  IMAD R85, R85, 0x40, R78 ;  /* 0x0000004055557824 */ /* 0x000fe400078e024e */
[----:B------:R-:W-:Y:S02]  /*0e50*/  IMAD.MOV R7, RZ, RZ, -R7 ;  /* 0x000000ffff077224 */ /* 0x000fe400078e0a07 */
[----:B------:R-:W-:Y:S01]  /*0e60*/  @!P2 IMAD.IADD R18, R18, 0x1, -R26 ;  /* 0x000000011212a824 */ /* 0x000fe200078e0a1a */
[C---:B------:R-:W-:Y:S01]  /*0e70*/  ISETP.GT.U32.AND P2, PT, R26.reuse, R14, PT ;  /* 0x0000000e1a00720c */ /* 0x040fe20003f44070 */
[C---:B------:R-:W-:Y:S01]  /*0e80*/  IMAD R24, R26.reuse, R7, R24 ;  /* 0x000000071a187224 */ /* 0x040fe200078e0218 */
[----:B------:R-:W-:Y:S01]  /*0e90*/  IABS R28, R85 ;  /* 0x00000055001c7213 */ /* 0x000fe20000000000 */
[--C-:B------:R-:W-:Y:S01]  /*0ea0*/  @!P0 IMAD.IADD R25, R25, 0x1, -R26.reuse ;  /* 0x0000000119198824 */ /* 0x100fe200078e0a1a */
[C---:B------:R-:W-:Y:S01]  /*0eb0*/  ISETP.GT.U32.AND P0, PT, R26.reuse, R16, PT ;  /* 0x000000101a00720c */ /* 0x040fe20003f04070 */
[----:B------:R-:W-:Y:S01]  /*0ec0*/  @!P1 IMAD.IADD R17, R17, 0x1, -R26 ;  /* 0x0000000111119824 */ /* 0x000fe200078e0a1a */
[C---:B------:R-:W-:Y:S01]  /*0ed0*/  ISETP.GT.U32.AND P1, PT, R26.reuse, R24, PT ;  /* 0x000000181a00720c */ /* 0x040fe20003f24070 */
[----:B------:R-:W-:Y:S01]  /*0ee0*/  IMAD.MOV.U32 R0, RZ, RZ, R28 ;  /* 0x000000ffff007224 */ /* 0x000fe200078e001c */
[----:B------:R-:W-:Y:S01]  /*0ef0*/  SHF.R.U32.HI R7, RZ, 0x4, R6 ;  /* 0x00000004ff077819 */ /* 0x000fe20000011606 */
[----:B------:R-:W-:Y:S01]  /*0f00*/  IMAD.MOV R5, RZ, RZ, -R5 ;  /* 0x000000ffff057224 */ /* 0x000fe200078e0a05 */
[----:B------:R-:W-:Y:S01]  /*0f10*/  ISETP.GT.U32.AND P5, PT, R26, R17, PT ;  /* 0x000000111a00720c */ /* 0x000fe20003fa4070 */
[----:B------:R-:W-:-:S02]  /*0f20*/  @!P4 IMAD.IADD R20, R20, 0x1, -R26 ;  /* 0x000000011414c824 */ /* 0x000fc400078e0a1a */
[----:B------:R-:W-:Y:S01]  /*0f30*/  @!P3 IMAD.IADD R21, R21, 0x1, -R26 ;  /* 0x000000011515b824 */ /* 0x000fe200078e0a1a */
[----:B------:R-:W-:Y:S01]  /*0f40*/  ISETP.GE.AND P3, PT, R100, RZ, PT ;  /* 0x000000ff6400720c */ /* 0x000fe20003f66270 */
[----:B------:R-:W-:-:S04]  /*0f50*/  IMAD.HI.U32 R4, R4, R0, RZ ;  /* 0x0000000004047227 */ /* 0x000fc800078e00ff */
[----:B------:R-:W-:Y:S02]  /*0f60*/  IMAD R22, R26, R5, R22 ;  /* 0x000000051a167224 */ /* 0x000fe400078e0216 */
[----:B------:R-:W-:Y:S02]  /*0f70*/  IMAD R7, R78, 0x80, R7 ;  /* 0x000000804e077824 */ /* 0x000fe400078e0207 */
[----:B------:R-:W-:Y:S01]  /*0f80*/  @!P2 IMAD.IADD R14, R14, 0x1, -R26 ;  /* 0x000000010e0ea824 */ /* 0x000fe200078e0a1a */
[C---:B------:R-:W-:Y:S01]  /*0f90*/  ISETP.GT.U32.AND P2, PT, R26.reuse, R20, PT ;  /* 0x000000141a00720c */ /* 0x040fe20003f44070 */
[----:B------:R-:W-:Y:S01]  /*0fa0*/  IMAD.MOV R8, RZ, RZ, -R8 ;  /* 0x000000ffff087224 */ /* 0x000fe200078e0a08 */
[----:B------:R-:W-:Y:S01]  /*0fb0*/  ISETP.GT.U32.AND P6, PT, R26, R22, PT ;  /* 0x000000161a00720c */ /* 0x000fe20003fc4070 */
[----:B------:R-:W-:Y:S02]  /*0fc0*/  IMAD.MOV R4, RZ, RZ, -R4 ;  /* 0x000000ffff047224 */ /* 0x000fe400078e0a04 */
[----:B------:R-:W-:-:S02]  /*0fd0*/  @!P0 IMAD.IADD R16, R16, 0x1, -R26 ;  /* 0x0000000110108824 */ /* 0x000fc400078e0a1a */
[----:B------:R-:W-:Y:S02]  /*0fe0*/  IMAD R23, R26, R8, R23 ;  /* 0x000000081a177224 */ /* 0x000fe400078e0217 */
[----:B------:R-:W-:Y:S01]  /*0ff0*/  IMAD.IADD R66, R66, 0x1, R7 ;  /* 0x0000000142427824 */ /* 0x000fe200078e0207 */
[----:B------:R-:W-:Y:S01]  /*1000*/  ISETP.GT.U32.AND P4, PT, R26, R16, PT ;  /* 0x000000101a00720c */ /* 0x000fe20003f84070 */
[----:B------:R-:W-:Y:S01]  /*1010*/  IMAD R8, R29, R4, R0 ;  /* 0x000000041d087224 */ /* 0x000fe200078e0200 */
[----:B------:R-:W1:Y:S01]  /*1020*/  LDC.64 R6, c[0x0][0x238] ;  /* 0x00008e00ff067b82 */ /* 0x000e620000000a00 */
[----:B------:R-:W-:Y:S01]  /*1030*/  @!P1 IMAD.IADD R24, R24, 0x1, -R26 ;  /* 0x0000000118189824 */ /* 0x000fe200078e0a1a */
[C---:B------:R-:W-:Y:S01]  /*1040*/  ISETP.GT.U32.AND P1, PT, R26.reuse, R19, PT ;  /* 0x000000131a00720c */ /* 0x040fe20003f24070 */
[----:B------:R-:W-:Y:S01]  /*1050*/  IMAD.MOV.U32 R11, RZ, RZ, R10 ;  /* 0x000000ffff0b7224 */ /* 0x000fe200078e000a */
[C---:B------:R-:W-:Y:S01]  /*1060*/  ISETP.GT.U32.AND P0, PT, R26.reuse, R23, PT ;  /* 0x000000171a00720c */ /* 0x040fe20003f04070 */
[--C-:B------:R-:W-:Y:S01]  /*1070*/  @!P5 IMAD.IADD R17, R17, 0x1, -R26.reuse ;  /* 0x000000011111d824 */ /* 0x100fe200078e0a1a */
[----:B------:R-:W-:Y:S01]  /*1080*/  ISETP.GT.U32.AND P5, PT, R26, R24, PT ;  /* 0x000000181a00720c */ /* 0x000fe20003fa4070 */
[----:B------:R-:W-:Y:S01]  /*1090*/  @!P3 IMAD.MOV R11, RZ, RZ, -R11 ;  /* 0x000000ffff0bb224 */ /* 0x000fe200078e0a0b */
[----:B------:R-:W2:Y:S01]  /*10a0*/  LDC.64 R4, c[0x0][0x230] ;  /* 0x00008c00ff047b82 */ /* 0x000ea20000000a00 */
[----:B------:R-:W-:Y:S01]  /*10b0*/  ISETP.GE.AND P3, PT, R92, RZ, PT ;  /* 0x000000ff5c00720c */ /* 0x000fe20003f66270 */
[--C-:B------:R-:W-:Y:S01]  /*10c0*/  @!P2 IMAD.IADD R20, R20, 0x1, -R26.reuse ;  /* 0x000000011414a824 */ /* 0x100fe200078e0a1a */
[----:B------:R-:W-:Y:S01]  /*10d0*/  ISETP.GE.AND P2, PT, R98, RZ, PT ;  /* 0x000000ff6200720c */ /* 0x000fe20003f46270 */
[--C-:B------:R-:W-:Y:S01]  /*10e0*/  @!P6 IMAD.IADD R22, R22, 0x1, -R26.reuse ;  /* 0x000000011616e824 */ /* 0x100fe200078e0a1a */
[----:B------:R-:W-:Y:S01]  /*10f0*/  ISETP.GT.U32.AND P6, PT, R26, R18, PT ;  /* 0x000000121a00720c */ /* 0x000fe20003fc4070 */
[--C-:B------:R-:W-:Y:S01]  /*1100*/  @!P4 IMAD.IADD R16, R16, 0x1, -R26.reuse ;  /* 0x000000011010c824 */ /* 0x100fe200078e0a1a */
[----:B------:R-:W-:Y:S01]  /*1110*/  LOP3.LUT R10, RZ, R3, RZ, 0x33, !PT ;  /* 0x00000003ff0a7212 */ /* 0x000fe200078e33ff */
[--C-:B------:R-:W-:Y:S01]  /*1120*/  @!P1 IMAD.IADD R19, R19, 0x1, -R26.reuse ;  /* 0x0000000113139824 */ /* 0x100fe200078e0a1a */
[----:B------:R-:W-:Y:S01]  /*1130*/  ISETP.GE.AND P1, PT, R102, RZ, PT ;  /* 0x000000ff6600720c */ /* 0x000fe20003f26270 */
[--C-:B------:R-:W-:Y:S01]  /*1140*/  @!P0 IMAD.IADD R23, R23, 0x1, -R26.reuse ;  /* 0x0000000117178824 */ /* 0x100fe200078e0a1a */
[----:B------:R-:W-:Y:S01]  /*1150*/  ISETP.GT.U32.AND P4, PT, R26, R22, PT ;  /* 0x000000161a00720c */ /* 0x000fe20003f84070 */
[----:B------:R-:W-:Y:S01]  /*1160*/  @!P5 IMAD.IADD R24, R24, 0x1, -R26 ;  /* 0x000000011818d824 */ /* 0x000fe200078e0a1a */
[----:B------:R-:W-:Y:S01]  /*1170*/  ISETP.GE.AND P5, PT, R96, RZ, PT ;  /* 0x000000ff6000720c */ /* 0x000fe20003fa6270 */
[----:B------:R-:W-:Y:S01]  /*1180*/  @!P3 IMAD.MOV R15, RZ, RZ, -R15 ;  /* 0x000000ffff0fb224 */ /* 0x000fe200078e0a0f */
[----:B------:R-:W-:Y:S01]  /*1190*/  ISETP.GE.AND P3, PT, R86, RZ, PT ;  /* 0x000000ff5600720c */ /* 0x000fe20003f66270 */
[----:B------:R-:W-:Y:S01]  /*11a0*/  @!P2 IMAD.MOV R12, RZ, RZ, -R12 ;  /* 0x000000ffff0ca224 */ /* 0x000fe200078e0a0c */
[----:B------:R-:W-:Y:S01]  /*11b0*/  ISETP.GE.AND P2, PT, R90, RZ, PT ;  /* 0x000000ff5a00720c */ /* 0x000fe20003f46270 */
[----:B-1----:R-:W-:Y:S01]  /*11c0*/  IMAD R81, R89, R6, RZ ;  /* 0x0000000659517224 */ /* 0x002fe200078e02ff */
[----:B------:R-:W-:Y:S01]  /*11d0*/  ISETP.GT.U32.AND P0, PT, R29, R8, PT ;  /* 0x000000081d00720c */ /* 0x000fe20003f04070 */
[----:B------:R-:W-:Y:S01]  /*11e0*/  @!P6 IMAD.IADD R18, R18, 0x1, -R26 ;  /* 0x000000011212e824 */ /* 0x000fe200078e0a1a */
[----:B------:R-:W-:Y:S01]  /*11f0*/  ISETP.GT.U32.AND P6, PT, R26, R23, PT ;  /* 0x000000171a00720c */ /* 0x000fe20003fc4070 */
[----:B------:R-:W-:Y:S01]  /*1200*/  @!P1 IMAD.MOV R9, RZ, RZ, -R9 ;  /* 0x000000ffff099224 */ /* 0x000fe200078e0a09 */
[----:B------:R-:W-:Y:S01]  /*1210*/  ISETP.GE.AND P1, PT, R94, RZ, PT ;  /* 0x000000ff5e00720c */ /* 0x000fe20003f26270 */
[----:B--2---:R-:W-:-:S02]  /*1220*/  VIADD R124, R4, 0x3f ;  /* 0x0000003f047c7836 */ /* 0x004fc40000000000 */
[----:B------:R-:W-:Y:S02]  /*1230*/  IMAD R79, R6, 0x4, R81 ;  /* 0x00000004064f7824 */ /* 0x000fe400078e0251 */
[----:B------:R-:W-:Y:S01]  /*1240*/  @!P4 IMAD.IADD R22, R22, 0x1, -R26 ;  /* 0x000000011616c824 */ /* 0x000fe200078e0a1a */
[----:B------:R-:W-:Y:S01]  /*1250*/  ISETP.GT.AND P4, PT, R124, 0x3f, PT ;  /* 0x0000003f7c00780c */ /* 0x000fe20003f84270 */
[----:B------:R-:W-:Y:S02]  /*1260*/  IMAD R77, R6, 0x4, R79 ;  /* 0x00000004064d7824 */ /* 0x000fe400078e024f */
[----:B------:R-:W-:Y:S01]  /*1270*/  @!P3 IMAD.MOV R18, RZ, RZ, -R18 ;  /* 0x000000ffff12b224 */ /* 0x000fe200078e0a12 */
[----:B------:R-:W-:Y:S01]  /*1280*/  ISETP.GE.AND P3, PT, R74, RZ, PT ;  /* 0x000000ff4a00720c */ /* 0x000fe20003f66270 */
[----:B------:R-:W-:Y:S01]  /*1290*/  @!P5 IMAD.MOV R13, RZ, RZ, -R13 ;  /* 0x000000ffff0dd224 */ /* 0x000fe200078e0a0d */
[----:B------:R-:W-:Y:S01]  /*12a0*/  SEL R127, RZ, 0x4, !P4 ;  /* 0x00000004ff7f7807 */ /* 0x000fe20006000000 */
[----:B------:R-:W-:Y:S01]  /*12b0*/  @!P2 IMAD.MOV R16, RZ, RZ, -R16 ;  /* 0x000000ffff10a224 */ /* 0x000fe200078e0a10 */
[----:B------:R-:W-:Y:S01]  /*12c0*/  ISETP.GE.AND P4, PT, R88, RZ, PT ;  /* 0x000000ff5800720c */ /* 0x000fe20003f86270 */
[----:B------:R-:W-:Y:S01]  /*12d0*/  IMAD R75, R6, 0x4, R77 ;  /* 0x00000004064b7824 */ /* 0x000fe200078e024d */
[----:B------:R-:W-:Y:S01]  /*12e0*/  ISETP.GE.AND P5, PT, R84, RZ, PT ;  /* 0x000000ff5400720c */ /* 0x000fe20003fa6270 */
[----:B------:R-:W-:Y:S01]  /*12f0*/  @!P0 IMAD.IADD R8, R8, 0x1, -R29 ;  /* 0x0000000108088824 */ /* 0x000fe200078e0a1d */
[----:B------:R-:W-:Y:S01]  /*1300*/  ISETP.GE.AND P2, PT, R82, RZ, PT ;  /* 0x000000ff5200720c */ /* 0x000fe20003f46270 */
[----:B------:R-:W-:-:S02]  /*1310*/  IMAD R73, R6, 0x4, R75 ;  /* 0x0000000406497824 */ /* 0x000fc400078e024b */
[----:B------:R-:W-:Y:S01]  /*1320*/  IMAD.SHL.U32 R0, R91, 0x100, RZ ;  /* 0x000001005b007824 */ /* 0x000fe200078e00ff */
[----:B------:R-:W-:Y:S01]  /*1330*/  ISETP.GT.U32.AND P0, PT, R29, R8, PT ;  /* 0x000000081d00720c */ /* 0x000fe20003f04070 */
[----:B------:R-:W-:Y:S01]  /*1340*/  @!P1 IMAD.MOV R14, RZ, RZ, -R14 ;  /* 0x000000ffff0e9224 */ /* 0x000fe200078e0a0e */
[-C--:B------:R-:W-:Y:S01]  /*1350*/  ISETP.GE.AND P1, PT, R83, R4.reuse, PT ;  /* 0x000000045300720c */ /* 0x080fe20003f26270 */
[C---:B------:R-:W-:Y:S01]  /*1360*/  IMAD R155, R6.reuse, 0x4, R73 ;  /* 0x00000004069b7824 */ /* 0x040fe200078e0249 */
[----:B------:R-:W-:Y:S01]  /*1370*/  LOP3.LUT R0, R27, 0x2000, R0, 0xf8, !PT ;  /* 0x000020001b007812 */ /* 0x000fe200078ef800 */
[----:B------:R-:W-:Y:S01]  /*1380*/  @!P6 IMAD.IADD R23, R23, 0x1, -R26 ;  /* 0x000000011717e824 */ /* 0x000fe200078e0a1a */
[----:B------:R-:W-:Y:S01]  /*1390*/  ISETP.GE.AND P6, PT, R89, R4, PT ;  /* 0x000000045900720c */ /* 0x000fe20003fc6270 */
[----:B------:R-:W-:Y:S01]  /*13a0*/  @!P3 IMAD.MOV R22, RZ, RZ, -R22 ;  /* 0x000000ffff16b224 */ /* 0x000fe200078e0a16 */
[----:B------:R-:W-:Y:S01]  /*13b0*/  SEL R27, R127, RZ, !P1 ;  /* 0x000000ff7f1b7207 */ /* 0x000fe20004800000 */
[----:B------:R-:W-:Y:S01]  /*13c0*/  @!P4 IMAD.MOV R17, RZ, RZ, -R17 ;  /* 0x000000ffff11c224 */ /* 0x000fe200078e0a11 */
[----:B------:R-:W-:Y:S01]  /*13d0*/  ISETP.GE.AND P3, PT, R85, RZ, PT ;  /* 0x000000ff5500720c */ /* 0x000fe20003f66270 */
[----:B------:R-:W-:Y:S01]  /*13e0*/  IMAD R153, R6, 0x4, R155 ;  /* 0x0000000406997824 */ /* 0x000fe200078e029b */
[----:B------:R-:W-:Y:S01]  /*13f0*/  ISETP.NE.AND P1, PT, R2, RZ, PT ;  /* 0x000000ff0200720c */ /* 0x000fe20003f25270 */
[----:B------:R-:W-:Y:S01]  /*1400*/  @!P5 IMAD.MOV R19, RZ, RZ, -R19 ;  /* 0x000000ffff13d224 */ /* 0x000fe200078e0a13 */
[----:B------:R-:W-:Y:S01]  /*1410*/  ISETP.GE.AND P4, PT, R76, RZ, PT ;  /* 0x000000ff4c00720c */ /* 0x000fe20003f86270 */
[----:B------:R-:W-:Y:S01]  /*1420*/  @!P2 IMAD.MOV R20, RZ, RZ, -R20 ;  /* 0x000000ffff14a224 */ /* 0x000fe200078e0a14 */
[----:B------:R-:W-:Y:S01]  /*1430*/  SEL R26, R127, RZ, !P6 ;  /* 0x000000ff7f1a7207 */ /* 0x000fe20007000000 */
[----:B------:R-:W-:Y:S01]  /*1440*/  IMAD R139, R6, 0x4, R153 ;  /* 0x00000004068b7824 */ /* 0x000fe200078e0299 */
[----:B------:R-:W-:Y:S01]  /*1450*/  ISETP.GE.AND P5, PT, R72, RZ, PT ;  /* 0x000000ff4800720c */ /* 0x000fe20003fa6270 */
[----:B------:R-:W-:Y:S01]  /*1460*/  @!P0 IMAD.IADD R8, R8, 0x1, -R29 ;  /* 0x0000000108088824 */ /* 0x000fe200078e0a1d */
[----:B------:R-:W-:Y:S01]  /*1470*/  ISETP.GE.AND P6, PT, R80, RZ, PT ;  /* 0x000000ff5000720c */ /* 0x000fe20003fc6270 */
[----:B------:R-:W-:Y:S01]  /*1480*/  IMAD R141, R6, 0x4, R139 ;  /* 0x00000004068d7824 */ /* 0x000fe200078e028b */
[----:B------:R-:W-:Y:S01]  /*1490*/  ISETP.GE.AND P2, PT, R70, RZ, PT ;  /* 0x000000ff4600720c */ /* 0x000fe20003f46270 */
[----:B------:R-:W-:Y:S01]  /*14a0*/  @!P3 IMAD.MOV R8, RZ, RZ, -R8 ;  /* 0x000000ffff08b224 */ /* 0x000fe200078e0a08 */
[----:B------:R-:W-:Y:S01]  /*14b0*/  ISETP.NE.AND P0, PT, R3, RZ, PT ;  /* 0x000000ff0300720c */ /* 0x000fe20003f05270 */
[C---:B------:R-:W-:Y:S01]  /*14c0*/  IMAD R137, R6.reuse, 0x4, R141 ;  /* 0x0000000406897824 */ /* 0x040fe200078e028d */
[----:B------:R-:W-:Y:S01]  /*14d0*/  @!P1 LOP3.LUT R8, RZ, R2, RZ, 0x33, !PT ;  /* 0x00000002ff089212 */ /* 0x000fe200078e33ff */
[----:B------:R-:W-:Y:S01]  /*14e0*/  @!P4 IMAD.MOV R21, RZ, RZ, -R21 ;  /* 0x000000ffff15c224 */ /* 0x000fe200078e0a15 */
[-C--:B------:R-:W-:Y:S01]  /*14f0*/  ISETP.GE.AND P4, PT, R71, R4.reuse, PT ;  /* 0x000000044700720c */ /* 0x080fe20003f86270 */
[----:B------:R-:W-:Y:S01]  /*1500*/  IMAD R135, R6, 0x4, R137 ;  /* 0x0000000406877824 */ /* 0x000fe200078e0289 */
[----:B------:R-:W-:Y:S01]  /*1510*/  SEL R134, R10, R9, !P0 ;  /* 0x000000090a867207 */ /* 0x000fe20004000000 */
[----:B------:R-:W-:Y:S01]  /*1520*/  @!P5 IMAD.MOV R23, RZ, RZ, -R23 ;  /* 0x000000ffff17d224 */ /* 0x000fe200078e0a17 */
[-C--:B------:R-:W-:Y:S01]  /*1530*/  ISETP.GE.AND P5, PT, R67, R4.reuse, PT ;  /* 0x000000044300720c */ /* 0x080fe20003fa6270 */
[----:B------:R-:W-:Y:S01]  /*1540*/  @!P6 IMAD.MOV R25, RZ, RZ, -R25 ;  /* 0x000000ffff19e224 */ /* 0x000fe200078e0a19 */
[----:B------:R-:W-:Y:S01]  /*1550*/  ISETP.GE.AND P6, PT, R69, R4, PT ;  /* 0x000000044500720c */ /* 0x000fe20003fc6270 */
[----:B------:R-:W-:Y:S01]  /*1560*/  @!P2 IMAD.MOV R24, RZ, RZ, -R24 ;  /* 0x000000ffff18a224 */ /* 0x000fe200078e0a18 */
[----:B------:R-:W-:Y:S01]  /*1570*/  SEL R9, R127, RZ, !P4 ;  /* 0x000000ff7f097207 */ /* 0x000fe20006000000 */
[----:B------:R-:W-:Y:S01]  /*1580*/  IMAD R156, R8, R5, RZ ;  /* 0x00000005089c7224 */ /* 0x000fe200078e02ff */
[----:B------:R-:W-:Y:S01]  /*1590*/  SEL R136, R10, R11, !P0 ;  /* 0x0000000b0a887207 */ /* 0x000fe20004000000 */
[----:B------:R-:W-:Y:S01]  /*15a0*/  IMAD R133, R6, 0x4, R135 ;  /* 0x0000000406857824 */ /* 0x000fe200078e0287 */
[----:B------:R-:W-:Y:S01]  /*15b0*/  SEL R138, R10, R12, !P0 ;  /* 0x0000000c0a8a7207 */ /* 0x000fe20004000000 */
[----:B------:R-:W-:Y:S01]  /*15c0*/  IMAD.SHL.U32 R126, R156, 0x4, RZ ;  /* 0x000000049c7e7824 */ /* 0x000fe200078e00ff */
[C---:B------:R-:W-:Y:S01]  /*15d0*/  SEL R140, R10.reuse, R13, !P0 ;  /* 0x0000000d0a8c7207 */ /* 0x040fe20004000000 */
        /* <DEDUP_REMOVED lines=9> */
[----:B------:R-:W-:Y:S01]  /*1670*/  SEL R146, R10, R18, !P0 ;  /* 0x000000120a927207 */ /* 0x000fe20004000000 */
[----:B------:R-:W-:Y:S01]  /*1680*/  IMAD R132, R78, R7, RZ ;  /* 0x000000074e847224 */ /* 0x000fe200078e02ff */
[C---:B------:R-:W-:Y:S01]  /*1690*/  SEL R147, R10.reuse, R19, !P0 ;  /* 0x000000130a937207 */ /* 0x040fe20004000000 */
[----:B------:R-:W-:Y:S01]  /*16a0*/  IMAD.SHL.U32 R107, R135, 0x4, RZ ;  /* 0x00000004876b7824 */ /* 0x000fe200078e00ff */
[----:B------:R-:W-:Y:S01]  /*16b0*/  SEL R148, R10, R20, !P0 ;  /* 0x000000140a947207 */ /* 0x000fe20004000000 */
[----:B------:R-:W-:Y:S01]  /*16c0*/  IMAD.SHL.U32 R93, R132, 0x4, RZ ;  /* 0x00000004845d7824 */ /* 0x000fe200078e00ff */
[C---:B------:R-:W-:Y:S01]  /*16d0*/  SEL R149, R10.reuse, R21, !P0 ;  /* 0x000000150a957207 */ /* 0x040fe20004000000 */
[----:B------:R-:W-:Y:S01]  /*16e0*/  IMAD.SHL.U32 R108, R133, 0x4, RZ ;  /* 0x00000004856c7824 */ /* 0x000fe200078e00ff */
[----:B------:R-:W-:Y:S01]  /*16f0*/  SEL R150, R10, R22, !P0 ;  /* 0x000000160a967207 */ /* 0x000fe20004000000 */
[----:B------:R-:W-:Y:S01]  /*1700*/  IMAD R134, R134, UR5, RZ ;  /* 0x0000000586867c24 */ /* 0x000fe2000f8e02ff */
[----:B------:R-:W-:Y:S01]  /*1710*/  SEL R151, R10, R23, !P0 ;  /* 0x000000170a977207 */ /* 0x000fe20004000000 */
[----:B------:R-:W-:Y:S01]  /*1720*/  IMAD R136, R136, UR5, RZ ;  /* 0x0000000588887c24 */ /* 0x000fe2000f8e02ff */
[----:B------:R-:W-:Y:S01]  /*1730*/  SEL R152, R10, R24, !P0 ;  /* 0x000000180a987207 */ /* 0x000fe20004000000 */
[----:B------:R-:W-:Y:S01]  /*1740*/  IMAD R138, R138, UR5, RZ ;  /* 0x000000058a8a7c24 */ /* 0x000fe2000f8e02ff */
[----:B------:R-:W-:Y:S01]  /*1750*/  SEL R154, R10, R25, !P0 ;  /* 0x000000190a9a7207 */ /* 0x000fe20004000000 */
[----:B------:R-:W-:Y:S01]  /*1760*/  IMAD R140, R140, UR5, RZ ;  /* 0x000000058c8c7c24 */ /* 0x000fe2000f8e02ff */
[C---:B------:R-:W-:Y:S01]  /*1770*/  SEL R10, R127.reuse, RZ, !P6 ;  /* 0x000000ff7f0a7207 */ /* 0x040fe20007000000 */
[----:B------:R-:W-:Y:S01]  /*1780*/  IMAD R142, R142, UR5, RZ ;  /* 0x000000058e8e7c24 */ /* 0x000fe2000f8e02ff */
[----:B------:R-:W-:Y:S01]  /*1790*/  SEL R11, R127, RZ, !P5 ;  /* 0x000000ff7f0b7207 */ /* 0x000fe20006800000 */
[----:B------:R-:W-:Y:S01]  /*17a0*/  IMAD R143, R143, UR5, RZ ;  /* 0x000000058f8f7c24 */ /* 0x000fe2000f8e02ff */
[----:B------:R-:W-:Y:S01]  /*17b0*/  ISETP.NE.U32.AND P6, PT, R9, RZ, PT ;  /* 0x000000ff0900720c */ /* 0x000fe20003fc5070 */
[----:B------:R-:W-:Y:S01]  /*17c0*/  IMAD R9, R6, 0x4, R133 ;  /* 0x0000000406097824 */ /* 0x000fe200078e0285 */
[----:B------:R-:W-:Y:S01]  /*17d0*/  ISETP.NE.U32.AND P1, PT, R11, RZ, PT ;  /* 0x000000ff0b00720c */ /* 0x000fe20003f25070 */
[----:B------:R-:W-:Y:S01]  /*17e0*/  IMAD R144, R144, UR5, RZ ;  /* 0x0000000590907c24 */ /* 0x000fe2000f8e02ff */
[----:B------:R-:W-:Y:S01]  /*17f0*/  IADD3 R56, P3, R126, UR8, RZ ;  /* 0x000000087e387c10 */ /* 0x000fe2000ff7e0ff */
[----:B------:R-:W-:Y:S01]  /*1800*/  IMAD R11, R6, 0x4, R9 ;  /* 0x00000004060b7824 */ /* 0x000fe200078e0209 */
[----:B------:R-:W-:Y:S01]  /*1810*/  ISETP.NE.U32.AND P5, PT, R10, RZ, PT ;  /* 0x000000ff0a00720c */ /* 0x000fe20003fa5070 */
[----:B------:R-:W-:Y:S01]  /*1820*/  IMAD R145, R145, UR5, RZ ;  /* 0x0000000591917c24 */ /* 0x000fe2000f8e02ff */
[----:B------:R-:W-:Y:S01]  /*1830*/  LEA.HI.X.SX32 R12, R156, UR9, 0x2, P3 ;  /* 0x000000099c0c7c11 */ /* 0x000fe200098f16ff */
[----:B------:R-:W-:Y:S01]  /*1840*/  IMAD R13, R6, 0x4, R11 ;  /* 0x00000004060d7824 */ /* 0x000fe200078e020b */
[-C--:B------:R-:W-:Y:S01]  /*1850*/  LEA R54, P3, R9, R56.reuse, 0x2 ;  /* 0x0000003809367211 */ /* 0x080fe200078610ff */
[----:B------:R-:W-:Y:S01]  /*1860*/  IMAD R146, R146, UR5, RZ ;  /* 0x0000000592927c24 */ /* 0x000fe2000f8e02ff */
[----:B------:R-:W-:Y:S01]  /*1870*/  LEA R50, P4, R11, R56, 0x2 ;  /* 0x000000380b327211 */ /* 0x000fe200078810ff */
[----:B------:R-:W-:Y:S01]  /*1880*/  IMAD R147, R147, UR5, RZ ;  /* 0x0000000593937c24 */ /* 0x000fe2000f8e02ff */
[----:B------:R-:W-:Y:S01]  /*1890*/  LEA.HI.X.SX32 R55, R9, R12, 0x2, P3 ;  /* 0x0000000c09377211 */ /* 0x000fe200018f16ff */
[----:B------:R-:W-:Y:S01]  /*18a0*/  IMAD R148, R148, UR5, RZ ;  /* 0x0000000594947c24 */ /* 0x000fe2000f8e02ff */
[----:B------:R-:W-:Y:S01]  /*18b0*/  LEA R10, P3, R13, R56, 0x2 ;  /* 0x000000380d0a7211 */ /* 0x000fe200078610ff */
[----:B------:R-:W-:Y:S01]  /*18c0*/  IMAD R149, R149, UR5, RZ ;  /* 0x0000000595957c24 */ /* 0x000fe2000f8e02ff */
[-C--:B------:R-:W-:Y:S01]  /*18d0*/  LEA.HI.X.SX32 R51, R11, R12.reuse, 0x2, P4 ;  /* 0x0000000c0b337211 */ /* 0x080fe200020f16ff */
[----:B------:R-:W-:Y:S01]  /*18e0*/  IMAD R150, R150, UR5, RZ ;  /* 0x0000000596967c24 */ /* 0x000fe2000f8e02ff */
[----:B------:R-:W-:Y:S01]  /*18f0*/  LEA.HI.X.SX32 R11, R13, R12, 0x2, P3 ;  /* 0x0000000c0d0b7211 */ /* 0x000fe200018f16ff */
        /* <DEDUP_REMOVED lines=8> */
[----:B------:R-:W-:Y:S01]  /*1980*/  VIADD R159, R66, UR7 ;  /* 0x00000007429f7c36 */ /* 0x000fe20008000000 */
[-C--:B------:R-:W-:Y:S01]  /*1990*/  LEA.HI.X.SX32 R131, R81, R12.reuse, 0x2, P4 ;  /* 0x0000000c51837211 */ /* 0x080fe200020f16ff */
[----:B------:R-:W-:Y:S01]  /*19a0*/  VIADD R158, R4, 0xffffffc0 ;  /* 0xffffffc0049e7836 */ /* 0x000fe20000000000 */
[----:B------:R-:W-:Y:S01]  /*19b0*/  LEA.HI.X.SX32 R61, R75, R12, 0x2, P3 ;  /* 0x0000000c4b3d7211 */ /* 0x000fe200018f16ff */
[----:B------:R-:W-:Y:S01]  /*19c0*/  VIADD R175, R0, UR7 ;  /* 0x0000000700af7c36 */ /* 0x000fe20008000000 */
[-C--:B------:R-:W-:Y:S01]  /*19d0*/  IADD3 R52, P3, R95, R56.reuse, RZ ;  /* 0x000000385f347210 */ /* 0x080fe20007f7e0ff */
[----:B------:R-:W-:Y:S01]  /*19e0*/  IMAD.SHL.U32 R7, R7, 0x40, RZ ;  /* 0x0000004007077824 */ /* 0x000fe200078e00ff */
[----:B------:R-:W-:-:S02]  /*19f0*/  LEA R62, P4, R77, R56, 0x2 ;  /* 0x000000384d3e7211 */ /* 0x000fc400078810ff */
[----:B------:R-:W-:Y:S02]  /*1a00*/  LEA.HI.X.SX32 R53, R155, R12, 0x2, P3 ;  /* 0x0000000c9b357211 */ /* 0x000fe400018f16ff */
[----:B------:R-:W-:Y:S02]  /*1a10*/  LEA R8, P3, R13, R56, 0x2 ;  /* 0x000000380d087211 */ /* 0x000fe400078610ff */
[-C--:B------:R-:W-:Y:S02]  /*1a20*/  LEA.HI.X.SX32 R63, R77, R12.reuse, 0x2, P4 ;  /* 0x0000000c4d3f7211 */ /* 0x080fe400020f16ff */
[----:B------:R-:W-:Y:S02]  /*1a30*/  LEA.HI.X.SX32 R9, R13, R12, 0x2, P3 ;  /* 0x0000000c0d097211 */ /* 0x000fe400018f16ff */
[-C--:B------:R-:W-:Y:S02]  /*1a40*/  IADD3 R44, P3, R99, R56.reuse, RZ ;  /* 0x00000038632c7210 */ /* 0x080fe40007f7e0ff */
[----:B------:R-:W-:-:S02]  /*1a50*/  LEA R48, P4, R73, R56, 0x2 ;  /* 0x0000003849307211 */ /* 0x000fc400078810ff */
[----:B------:R-:W-:Y:S02]  /*1a60*/  LEA.HI.X.SX32 R45, R139, R12, 0x2, P3 ;  /* 0x0000000c8b2d7211 */ /* 0x000fe400018f16ff */
[----:B------:R-:W-:Y:S02]  /*1a70*/  IADD3 R128, P3, R101, R56, RZ ;  /* 0x0000003865807210 */ /* 0x000fe40007f7e0ff */
[-C--:B------:R-:W-:Y:S02]  /*1a80*/  LEA.HI.X.SX32 R49, R73, R12.reuse, 0x2, P4 ;  /* 0x0000000c49317211 */ /* 0x080fe400020f16ff */
[----:B------:R-:W-:Y:S02]  /*1a90*/  LEA.HI.X.SX32 R129, R141, R12, 0x2, P3 ;  /* 0x0000000c8d817211 */ /* 0x000fe400018f16ff */
[-C--:B------:R-:W-:Y:S02]  /*1aa0*/  IADD3 R64, P3, R106, R56.reuse, RZ ;  /* 0x000000386a407210 */ /* 0x080fe40007f7e0ff */
[----:B------:R-:W-:-:S02]  /*1ab0*/  IADD3 R46, P4, R97, R56, RZ ;  /* 0x00000038612e7210 */ /* 0x000fc40007f9e0ff */
[----:B------:R-:W-:Y:S02]  /*1ac0*/  LEA.HI.X.SX32 R65, R137, R12, 0x2, P3 ;  /* 0x0000000c89417211 */ /* 0x000fe400018f16ff */
[----:B------:R-:W-:Y:S02]  /*1ad0*/  IADD3 R58, P3, R107, R56, RZ ;  /* 0x000000386b3a7210 */ /* 0x000fe40007f7e0ff */
[-C--:B------:R-:W-:Y:S02]  /*1ae0*/  LEA.HI.X.SX32 R47, R153, R12.reuse, 0x2, P4 ;  /* 0x0000000c992f7211 */ /* 0x080fe400020f16ff */
[----:B------:R-:W-:Y:S02]  /*1af0*/  IADD3 R15, P4, R93, UR10, RZ ;  /* 0x0000000a5d0f7c10 */ /* 0x000fe4000ff9e0ff */
[----:B------:R-:W-:Y:S02]  /*1b00*/  LEA.HI.X.SX32 R59, R135, R12, 0x2, P3 ;  /* 0x0000000c873b7211 */ /* 0x000fe400018f16ff */
[----:B------:R-:W-:-:S02]  /*1b10*/  IADD3 R56, P3, R108, R56, RZ ;  /* 0x000000386c387210 */ /* 0x000fc40007f7e0ff */
[----:B------:R-:W-:Y:S02]  /*1b20*/  LEA.HI.X.SX32 R113, R132, UR11, 0x2, P4 ;  /* 0x0000000b84717c11 */ /* 0x000fe4000a0f16ff */
[-C--:B------:R-:W-:Y:S02]  /*1b30*/  LEA R42, P4, R134, R15.reuse, 0x2 ;  /* 0x0000000f862a7211 */ /* 0x080fe400078810ff */
[----:B------:R-:W-:Y:S02]  /*1b40*/  LEA.HI.X.SX32 R57, R133, R12, 0x2, P3 ;  /* 0x0000000c85397211 */ /* 0x000fe400018f16ff */
[----:B------:R-:W-:Y:S02]  /*1b50*/  LEA R28, P3, R136, R15, 0x2 ;  /* 0x0000000f881c7211 */ /* 0x000fe400078610ff */
[----:B------:R-:W-:Y:S02]  /*1b60*/  LEA.HI.X.SX32 R43, R134, R113, 0x2, P4 ;  /* 0x00000071862b7211 */ /* 0x000fe400020f16ff */
[----:B------:R-:W-:-:S02]  /*1b70*/  LEA R40, P4, R138, R15, 0x2 ;  /* 0x0000000f8a287211 */ /* 0x000fc400078810ff */
[----:B------:R-:W-:Y:S02]  /*1b80*/  ISETP.NE.U32.AND P0, PT, R26, RZ, PT ;  /* 0x000000ff1a00720c */ /* 0x000fe40003f05070 */
[----:B------:R-:W-:Y:S02]  /*1b90*/  LEA.HI.X.SX32 R29, R136, R113, 0x2, P3 ;  /* 0x00000071881d7211 */ /* 0x000fe400018f16ff */
[----:B------:R-:W-:Y:S02]  /*1ba0*/  LEA R26, P3, R140, R15, 0x2 ;  /* 0x0000000f8c1a7211 */ /* 0x000fe400078610ff */
[----:B------:R-:W-:Y:S02]  /*1bb0*/  LEA.HI.X.SX32 R41, R138, R113, 0x2, P4 ;  /* 0x000000718a297211 */ /* 0x000fe400020f16ff */
[----:B------:R-:W-:Y:S02]  /*1bc0*/  ISETP.NE.U32.AND P2, PT, R27, RZ, PT ;  /* 0x000000ff1b00720c */ /* 0x000fe40003f45070 */
[----:B------:R-:W-:-:S02]  /*1bd0*/  LEA R12, P4, R142, R15, 0x2 ;  /* 0x0000000f8e0c7211 */ /* 0x000fc400078810ff */
[----:B------:R-:W-:Y:S01]  /*1be0*/  LEA.HI.X.SX32 R27, R140, R113, 0x2, P3 ;  /* 0x000000718c1b7211 */ /* 0x000fe200018f16ff */
[----:B------:R-:W-:Y:S01]  /*1bf0*/  @!PT LDS RZ, [RZ] ;  /* 0x00000000fffff984 */ /* 0x000fe20000000800 */
[----:B------:R-:W-:Y:S01]  /*1c00*/  @!PT LDS RZ, [RZ] ;  /* 0x00000000fffff984 */ /* 0x000fe20000000800 */
[----:B------:R-:W-:Y:S01]  /*1c10*/  @!PT LDS RZ, [RZ] ;  /* 0x00000000fffff984 */ /* 0x000fe20000000800 */
[----:B------:R1:W-:Y:S01]  /*1c20*/  LDGSTS.E [R159], desc[UR14][R130.64], P0 ;  /* 0x00000000829f7fae */ /* 0x0003e2000812184e */
[C---:B------:R-:W-:Y:S02]  /*1c30*/  LEA R24, P3, R143.reuse, R15, 0x2 ;  /* 0x0000000f8f187211 */ /* 0x040fe400078610ff */
[----:B------:R-:W-:Y:S02]  /*1c40*/  LEA.HI.X.SX32 R13, R142, R113, 0x2, P4 ;  /* 0x000000718e0d7211 */ /* 0x000fe400020f16ff */
[----:B------:R-:W-:Y:S02]  /*1c50*/  LEA R38, P4, R144, R15, 0x2 ;  /* 0x0000000f90267211 */ /* 0x000fe400078810ff */
[----:B------:R-:W-:Y:S01]  /*1c60*/  LEA.HI.X.SX32 R25, R143, R113, 0x2, P3 ;  /* 0x000000718f197211 */ /* 0x000fe200018f16ff */
[----:B------:R2:W-:Y:S01]  /*1c70*/  LDGSTS.E [R159+0x2000], desc[UR14][R128.64], P2 ;  /* 0x02000000809f7fae */ /* 0x0005e2000912184e */
[----:B------:R-:W-:-:S02]  /*1c80*/  LEA R22, P3, R145, R15, 0x2 ;  /* 0x0000000f91167211 */ /* 0x000fc400078610ff */
[----:B------:R-:W-:Y:S02]  /*1c90*/  LEA.HI.X.SX32 R39, R144, R113, 0x2, P4 ;  /* 0x0000007190277211 */ /* 0x000fe400020f16ff */
[C---:B------:R-:W-:Y:S02]  /*1ca0*/  LEA R36, P4, R146.reuse, R15, 0x2 ;  /* 0x0000000f92247211 */ /* 0x040fe400078810ff */
[----:B------:R-:W-:Y:S02]  /*1cb0*/  LEA.HI.X.SX32 R23, R145, R113, 0x2, P3 ;  /* 0x0000007191177211 */ /* 0x000fe400018f16ff */
[----:B------:R-:W-:Y:S02]  /*1cc0*/  LEA R20, P3, R147, R15, 0x2 ;  /* 0x0000000f93147211 */ /* 0x000fe400078610ff */
[----:B------:R-:W-:Y:S02]  /*1cd0*/  LEA.HI.X.SX32 R37, R146, R113, 0x2, P4 ;  /* 0x0000007192257211 */ /* 0x000fe400020f16ff */
        /* <DEDUP_REMOVED lines=8> */
[----:B------:R-:W-:Y:S02]  /*1d60*/  LEA R30, P4, R152, R15, 0x2 ;  /* 0x0000000f981e7211 */ /* 0x000fe400078810ff */
[----:B------:R-:W-:Y:S02]  /*1d70*/  LOP3.LUT R5, R89, 0x28, RZ, 0xfc, !PT ;  /* 0x0000002859057812 */ /* 0x000fe400078efcff */
[----:B------:R-:W-:Y:S02]  /*1d80*/  LEA.HI.X.SX32 R17, R151, R113, 0x2, P3 ;  /* 0x0000007197117211 */ /* 0x000fe400018f16ff */
[----:B------:R-:W-:Y:S02]  /*1d90*/  LEA R14, P3, R154, R15, 0x2 ;  /* 0x0000000f9a0e7211 */ /* 0x000fe400078610ff */
[----:B------:R-:W-:-:S02]  /*1da0*/  LEA.HI.X.SX32 R31, R152, R113, 0x2, P4 ;  /* 0x00000071981f7211 */ /* 0x000fc400020f16ff */
[-C--:B------:R-:W-:Y:S02]  /*1db0*/  ISETP.GE.AND P4, PT, R5, R4.reuse, PT ;  /* 0x000000040500720c */ /* 0x080fe40003f86270 */
[----:B------:R-:W-:Y:S02]  /*1dc0*/  LEA.HI.X.SX32 R15, R154, R113, 0x2, P3 ;  /* 0x000000719a0f7211 */ /* 0x000fe400018f16ff */
[-C--:B------:R-:W-:Y:S02]  /*1dd0*/  ISETP.GE.AND P3, PT, R103, R4.reuse, PT ;  /* 0x000000046700720c */ /* 0x080fe40003f66270 */
[----:B------:R-:W-:Y:S02]  /*1de0*/  SEL R110, R127, RZ, !P4 ;  /* 0x000000ff7f6e7207 */ /* 0x000fe40006000000 */
[----:B------:R-:W-:Y:S02]  /*1df0*/  ISETP.GE.AND P4, PT, R109, R4, PT ;  /* 0x000000046d00720c */ /* 0x000fe40003f86270 */
[----:B------:R-:W-:-:S02]  /*1e00*/  SEL R113, R127, RZ, !P3 ;  /* 0x000000ff7f717207 */ /* 0x000fc40005800000 */
[----:B------:R-:W-:Y:S02]  /*1e10*/  ISETP.GE.AND P3, PT, R111, R4, PT ;  /* 0x000000046f00720c */ /* 0x000fe40003f66270 */
[----:B------:R-:W-:Y:S02]  /*1e20*/  ISETP.NE.U32.AND P0, PT, R110, RZ, PT ;  /* 0x000000ff6e00720c */ /* 0x000fe40003f05070 */
[----:B------:R-:W-:Y:S02]  /*1e30*/  SEL R112, R127, RZ, !P4 ;  /* 0x000000ff7f707207 */ /* 0x000fe40006000000 */
[----:B------:R-:W-:Y:S02]  /*1e40*/  LOP3.LUT R110, R66, 0x10, RZ, 0x3c, !PT ;  /* 0x00000010426e7812 */ /* 0x000fe400078e3cff */
[----:B------:R-:W-:Y:S02]  /*1e50*/  ISETP.NE.U32.AND P4, PT, R113, RZ, PT ;  /* 0x000000ff7100720c */ /* 0x000fe40003f85070 */
[----:B------:R-:W-:Y:S01]  /*1e60*/  SEL R113, R127, RZ, !P3 ;  /* 0x000000ff7f717207 */ /* 0x000fe20005800000 */
[----:B------:R-:W-:Y:S01]  /*1e70*/  VIADD R161, R110, UR7 ;  /* 0x000000076ea17c36 */ /* 0x000fe20008000000 */
[----:B------:R-:W-:-:S02]  /*1e80*/  ISETP.NE.U32.AND P2, PT, R112, RZ, PT ;  /* 0x000000ff7000720c */ /* 0x000fc40003f45070 */
[----:B------:R-:W-:Y:S02]  /*1e90*/  ISETP.NE.U32.AND P3, PT, R113, RZ, PT ;  /* 0x000000ff7100720c */ /* 0x000fe40003f65070 */
[----:B------:R-:W-:Y:S01]  /*1ea0*/  LOP3.LUT R113, R89, 0x30, RZ, 0xfc, !PT ;  /* 0x0000003059717812 */ /* 0x000fe200078efcff */
[----:B------:R3:W-:Y:S01]  /*1eb0*/  LDGSTS.E [R161], desc[UR14][R104.64], P6 ;  /* 0x0000000068a17fae */ /* 0x0007e2000b12184e */
[----:B------:R-:W-:Y:S02]  /*1ec0*/  LOP3.LUT R112, R66, 0x20, RZ, 0x3c, !PT ;  /* 0x0000002042707812 */ /* 0x000fe400078e3cff */
[-C--:B------:R-:W-:Y:S01]  /*1ed0*/  ISETP.GE.AND P6, PT, R113, R4.reuse, PT ;  /* 0x000000047100720c */ /* 0x080fe20003fc6270 */
[----:B------:R4:W-:Y:S01]  /*1ee0*/  LDGSTS.E [R161+0x2000], desc[UR14][R64.64], P5 ;  /* 0x0200000040a17fae */ /* 0x0009e2000a92184e */
[----:B------:R-:W-:Y:S01]  /*1ef0*/  ISETP.GE.AND P5, PT, R115, R4, PT ;  /* 0x000000047300720c */ /* 0x000fe20003fa6270 */
[----:B------:R-:W-:Y:S01]  /*1f00*/  VIADD R163, R112, UR7 ;  /* 0x0000000770a37c36 */ /* 0x000fe20008000000 */
[----:B------:R-:W-:-:S02]  /*1f10*/  SEL R114, R127, RZ, !P6 ;  /* 0x000000ff7f727207 */ /* 0x000fc40007000000 */
[----:B------:R-:W-:Y:S02]  /*1f20*/  SEL R116, R127, RZ, !P5 ;  /* 0x000000ff7f747207 */ /* 0x000fe40006800000 */
[-C--:B------:R-:W-:Y:S01]  /*1f30*/  ISETP.GE.AND P6, PT, R117, R4.reuse, PT ;  /* 0x000000047500720c */ /* 0x080fe20003fc6270 */
[----:B------:R5:W-:Y:S01]  /*1f40*/  LDGSTS.E [R163], desc[UR14][R62.64], P1 ;  /* 0x000000003ea37fae */ /* 0x000be2000892184e */
[----:B------:R-:W-:Y:S02]  /*1f50*/  ISETP.NE.U32.AND P5, PT, R114, RZ, PT ;  /* 0x000000ff7200720c */ /* 0x000fe40003fa5070 */
[----:B------:R-:W-:Y:S01]  /*1f60*/  LOP3.LUT R114, R66, 0x30, RZ, 0x3c, !PT ;  /* 0x0000003042727812 */ /* 0x000fe200078e3cff */
[----:B------:R5:W-:Y:S01]  /*1f70*/  LDGSTS.E [R163+0x2000], desc[UR14][R58.64], P0 ;  /* 0x020000003aa37fae */ /* 0x000be2000812184e */
[----:B------:R-:W-:Y:S02]  /*1f80*/  ISETP.GE.AND P1, PT, R119, R4, PT ;  /* 0x000000047700720c */ /* 0x000fe40003f26270 */
[----:B------:R-:W-:Y:S01]  /*1f90*/  SEL R118, R127, RZ, !P6 ;  /* 0x000000ff7f767207 */ /* 0x000fe20007000000 */
[----:B------:R-:W-:Y:S01]  /*1fa0*/  VIADD R165, R114, UR7 ;  /* 0x0000000772a57c36 */ /* 0x000fe20008000000 */
[----:B------:R-:W-:-:S02]  /*1fb0*/  ISETP.NE.U32.AND P6, PT, R116, RZ, PT ;  /* 0x000000ff7400720c */ /* 0x000fc40003fc5070 */
[----:B------:R-:W-:Y:S02]  /*1fc0*/  SEL R116, R127, RZ, !P1 ;  /* 0x000000ff7f747207 */ /* 0x000fe40004800000 */
[----:B------:R5:W-:Y:S01]  /*1fd0*/  LDGSTS.E [R165], desc[UR14][R60.64], P4 ;  /* 0x000000003ca57fae */ /* 0x000be2000a12184e */
[-C--:B------:R-:W-:Y:S02]  /*1fe0*/  ISETP.GE.AND P4, PT, R121, R4.reuse, PT ;  /* 0x000000047900720c */ /* 0x080fe40003f86270 */
[----:B------:R-:W-:Y:S01]  /*1ff0*/  ISETP.NE.U32.AND P1, PT, R116, RZ, PT ;  /* 0x000000ff7400720c */ /* 0x000fe20003f25070 */
[----:B------:R5:W-:Y:S01]  /*2000*/  LDGSTS.E [R165+0x2000], desc[UR14][R56.64], P2 ;  /* 0x0200000038a57fae */ /* 0x000be2000912184e */
[----:B------:R-:W-:Y:S02]  /*2010*/  LOP3.LUT R116, R66, 0x40, RZ, 0x3c, !PT ;  /* 0x0000004042747812 */ /* 0x000fe400078e3cff */
[----:B------:R-:W-:Y:S02]  /*2020*/  ISETP.GE.AND P2, PT, R123, R4, PT ;  /* 0x000000047b00720c */ /* 0x000fe40003f46270 */
[----:B------:R-:W-:Y:S01]  /*2030*/  ISETP.NE.U32.AND P0, PT, R118, RZ, PT ;  /* 0x000000ff7600720c */ /* 0x000fe20003f05070 */
[----:B------:R-:W-:Y:S01]  /*2040*/  VIADD R167, R116, UR7 ;  /* 0x0000000774a77c36 */ /* 0x000fe20008000000 */
[----:B------:R-:W-:-:S02]  /*2050*/  SEL R118, R127, RZ, !P4 ;  /* 0x000000ff7f767207 */ /* 0x000fc40006000000 */
[----:B------:R-:W-:Y:S02]  /*2060*/  SEL R120, R127, RZ, !P2 ;  /* 0x000000ff7f787207 */ /* 0x000fe40005000000 */
[----:B------:R-:W-:Y:S01]  /*2070*/  ISETP.NE.U32.AND P2, PT, R118, RZ, PT ;  /* 0x000000ff7600720c */ /* 0x000fe20003f45070 */
[----:B------:R5:W-:Y:S01]  /*2080*/  LDGSTS.E [R167], desc[UR14][R48.64], P3 ;  /* 0x0000000030a77fae */ /* 0x000be2000992184e */
[----:B------:R-:W-:Y:S02]  /*2090*/  LOP3.LUT R118, R66, 0x50, RZ, 0x3c, !PT ;  /* 0x0000005042767812 */ /* 0x000fe400078e3cff */
[----:B------:R-:W-:Y:S01]  /*20a0*/  ISETP.NE.U32.AND P3, PT, R120, RZ, PT ;  /* 0x000000ff7800720c */ /* 0x000fe20003f65070 */
[----:B------:R5:W-:Y:S01]  /*20b0*/  LDGSTS.E [R167+0x2000], desc[UR14][R54.64], P5 ;  /* 0x0200000036a77fae */ /* 0x000be2000a92184e */
[----:B------:R-:W-:Y:S01]  /*20c0*/  LOP3.LUT R120, R66, 0x60, RZ, 0x3c, !PT ;  /* 0x0000006042787812 */ /* 0x000fe200078e3cff */
[----:B------:R-:W-:Y:S01]  /*20d0*/  VIADD R169, R118, UR7 ;  /* 0x0000000776a97c36 */ /* 0x000fe20008000000 */
[----:B------:R-:W-:-:S02]  /*20e0*/  ISETP.GE.AND P4, PT, R125, R4, PT ;  /* 0x000000047d00720c */ /* 0x000fc40003f86270 */
[----:B------:R-:W-:Y:S01]  /*20f0*/  ISETP.GE.AND P5, PT, R78, R4, PT ;  /* 0x000000044e00720c */ /* 0x000fe20003fa6270 */
[----:B------:R-:W-:Y:S01]  /*2100*/  VIADD R171, R120, UR7 ;  /* 0x0000000778ab7c36 */ /* 0x000fe20008000000 */
[----:B------:R5:W-:Y:S01]  /*2110*/  LDGSTS.E [R169], desc[UR14][R52.64], P6 ;  /* 0x0000000034a97fae */ /* 0x000be2000b12184e */
[C---:B------:R-:W-:Y:S02]  /*2120*/  SEL R122, R127.reuse, RZ, !P4 ;  /* 0x000000ff7f7a7207 */ /* 0x040fe40006000000 */
[----:B------:R-:W-:Y:S01]  /*2130*/  SEL R127, R127, RZ, !P5 ;  /* 0x000000ff7f7f7207 */ /* 0x000fe20006800000 */
[----:B------:R5:W-:Y:S01]  /*2140*/  LDGSTS.E [R169+0x2000], desc[UR14][R50.64], P0 ;  /* 0x0200000032a97fae */ /* 0x000be2000812184e */
[----:B------:R-:W-:Y:S02]  /*2150*/  ISETP.NE.U32.AND P4, PT, R122, RZ, PT ;  /* 0x000000ff7a00720c */ /* 0x000fe40003f85070 */
[----:B------:R-:W-:Y:S01]  /*2160*/  LOP3.LUT R122, R66, 0x70, RZ, 0x3c, !PT ;  /* 0x00000070427a7812 */ /* 0x000fe200078e3cff */
[----:B------:R5:W-:Y:S01]  /*2170*/  LDGSTS.E [R171], desc[UR14][R46.64], P1 ;  /* 0x000000002eab7fae */ /* 0x000be2000892184e */
[----:B------:R-:W-:-:S02]  /*2180*/  ISETP.GE.AND P1, PT, R89, R158, PT ;  /* 0x0000009e5900720c */ /* 0x000fc40003f26270 */
[-C--:B------:R-:W-:Y:S01]  /*2190*/  ISETP.GE.AND P5, PT, R69, R158.reuse, PT ;  /* 0x0000009e4500720c */ /* 0x080fe20003fa6270 */
[----:B------:R5:W-:Y:S01]  /*21a0*/  LDGSTS.E [R171+0x2000], desc[UR14][R10.64], P2 ;  /* 0x020000000aab7fae */ /* 0x000be2000912184e */
[-C--:B------:R-:W-:Y:S01]  /*21b0*/  ISETP.GE.AND P2, PT, R83, R158.reuse, PT ;  /* 0x0000009e5300720c */ /* 0x080fe20003f46270 */
[----:B------:R-:W-:Y:S01]  /*21c0*/  VIADD R173, R122, UR7 ;  /* 0x000000077aad7c36 */ /* 0x000fe20008000000 */
[----:B------:R-:W-:Y:S02]  /*21d0*/  SEL R157, RZ, 0x4, P1 ;  /* 0x00000004ff9d7807 */ /* 0x000fe40000800000 */
[----:B------:R-:W-:Y:S02]  /*21e0*/  SEL R160, RZ, 0x4, P2 ;  /* 0x00000004ffa07807 */ /* 0x000fe40001000000 */
[-C--:B------:R-:W-:Y:S01]  /*21f0*/  ISETP.GE.AND P2, PT, R103, R158.reuse, PT ;  /* 0x0000009e6700720c */ /* 0x080fe20003f46270 */
[----:B------:R5:W-:Y:S01]  /*2200*/  LDGSTS.E [R173], desc[UR14][R44.64], P3 ;  /* 0x000000002cad7fae */ /* 0x000be2000992184e */
[----:B------:R-:W-:-:S02]  /*2210*/  ISETP.GE.AND P3, PT, R71, R158, PT ;  /* 0x0000009e4700720c */ /* 0x000fc40003f66270 */
[----:B------:R-:W-:Y:S01]  /*2220*/  SEL R170, RZ, 0x4, P2 ;  /* 0x00000004ffaa7807 */ /* 0x000fe20001000000 */
[----:B------:R5:W-:Y:S01]  /*2230*/  LDGSTS.E [R173+0x2000], desc[UR14][R8.64], P4 ;  /* 0x0200000008ad7fae */ /* 0x000be2000a12184e */
[-C--:B------:R-:W-:Y:S02]  /*2240*/  ISETP.GE.AND P2, PT, R117, R158.reuse, PT ;  /* 0x0000009e7500720c */ /* 0x080fe40003f46270 */
[-C--:B------:R-:W-:Y:S01]  /*2250*/  ISETP.GE.AND P4, PT, R67, R158.reuse, PT ;  /* 0x0000009e4300720c */ /* 0x080fe20003f86270 */
[----:B------:R-:W0:Y:S01]  /*2260*/  LDGDEPBAR ;  /* 0x00000000000079af */ /* 0x000e220000000000 */
[----:B------:R-:W-:Y:S02]  /*2270*/  SEL R178, RZ, 0x4, P2 ;  /* 0x00000004ffb27807 */ /* 0x000fe40001000000 */
[----:B------:R-:W-:Y:S02]  /*2280*/  ISETP.GE.AND P1, PT, R5, R158, PT ;  /* 0x0000009e0500720c */ /* 0x000fe40003f26270 */
[----:B------:R-:W-:Y:S01]  /*2290*/  ISETP.NE.U32.AND P2, PT, R127, RZ, PT ;  /* 0x000000ff7f00720c */ /* 0x000fe20003f45070 */
[----:B------:R-:W-:Y:S01]  /*22a0*/  IMAD.SHL.U32 R127, R6, 0x40, RZ ;  /* 0x00000040067f7824 */ /* 0x000fe200078e00ff */
[----:B------:R-:W-:-:S02]  /*22b0*/  SEL R162, RZ, 0x4, P3 ;  /* 0x00000004ffa27807 */ /* 0x000fc40001800000 */
[----:B------:R-:W-:Y:S01]  /*22c0*/  SEL R164, RZ, 0x4, P5 ;  /* 0x00000004ffa47807 */ /* 0x000fe20002800000 */
[C---:B-1----:R-:W-:Y:S01]  /*22d0*/  IMAD.WIDE R130, R127.reuse, 0x4, R130 ;  /* 0x000000047f827825 */ /* 0x042fe200078e0282 */
[----:B------:R-:W-:Y:S02]  /*22e0*/  SEL R166, RZ, 0x4, P4 ;  /* 0x00000004ffa67807 */ /* 0x000fe40002000000 */
[----:B------:R-:W-:Y:S01]  /*22f0*/  SEL R168, RZ, 0x4, P1 ;  /* 0x00000004ffa87807 */ /* 0x000fe20000800000 */
[----:B--2---:R-:W-:Y:S01]  /*2300*/  IMAD.WIDE R128, R127, 0x4, R128 ;  /* 0x000000047f807825 */ /* 0x004fe200078e0280 */
[-C--:B------:R-:W-:Y:S02]  /*2310*/  ISETP.GE.AND P3, PT, R109, R158.reuse, PT ;  /* 0x0000009e6d00720c */ /* 0x080fe40003f66270 */
[-C--:B------:R-:W-:Y:S01]  /*2320*/  ISETP.GE.AND P5, PT, R111, R158.reuse, PT ;  /* 0x0000009e6f00720c */ /* 0x080fe20003fa6270 */
[----:B------:R1:W-:Y:S01]  /*2330*/  LDGSTS.E [R175+0xc000], desc[UR14][R42.64], P2 ;  /* 0x0c0000002aaf7fae */ /* 0x0003e2000912184e */
[-C--:B------:R-:W-:Y:S01]  /*2340*/  ISETP.GE.AND P4, PT, R113, R158.reuse, PT ;  /* 0x0000009e7100720c */ /* 0x080fe20003f86270 */
[----:B---3--:R-:W-:Y:S01]  /*2350*/  IMAD.WIDE R104, R127, 0x4, R104 ;  /* 0x000000047f687825 */ /* 0x008fe200078e0268 */
[-C--:B------:R-:W-:Y:S01]  /*2360*/  ISETP.GE.AND P1, PT, R115, R158.reuse, PT ;  /* 0x0000009e7300720c */ /* 0x080fe20003f26270 */
[----:B------:R2:W-:Y:S01]  /*2370*/  LDGSTS.E [R175+0xc400], desc[UR14][R40.64], P2 ;  /* 0x0c40000028af7fae */ /* 0x0005e2000912184e */
[----:B------:R-:W-:Y:S01]  /*2380*/  ISETP.GT.AND P6, PT, R124, 0x7f, PT ;  /* 0x0000007f7c00780c */ /* 0x000fe20003fc4270 */
[C---:B----4-:R-:W-:Y:S01]  /*2390*/  IMAD.WIDE R64, R127.reuse, 0x4, R64 ;  /* 0x000000047f407825 */ /* 0x050fe200078e0240 */
[----:B------:R-:W-:Y:S01]  /*23a0*/  SEL R172, RZ, 0x4, P3 ;  /* 0x00000004ffac7807 */ /* 0x000fe20001800000 */
[----:B------:R3:W-:Y:S01]  /*23b0*/  LDGSTS.E [R175+0xc800], desc[UR14][R12.64], P2 ;  /* 0x0c8000000caf7fae */ /* 0x0007e2000912184e */
[----:B------:R-:W-:Y:S01]  /*23c0*/  SEL R174, RZ, 0x4, P5 ;  /* 0x00000004ffae7807 */ /* 0x000fe20002800000 */
[C---:B-----5:R-:W-:Y:S01]  /*23d0*/  IMAD.WIDE R62, R127.reuse, 0x4, R62 ;  /* 0x000000047f3e7825 */ /* 0x060fe200078e023e */
[----:B------:R-:W-:Y:S01]  /*23e0*/  SEL R176, RZ, 0x4, P4 ;  /* 0x00000004ffb07807 */ /* 0x000fe20002000000 */
[----:B------:R4:W-:Y:S01]  /*23f0*/  LDGSTS.E [R175+0xcc00], desc[UR14][R38.64], P2 ;  /* 0x0cc0000026af7fae */ /* 0x0009e2000912184e */
[----:B------:R-:W-:Y:S01]  /*2400*/  SEL R177, RZ, 0x4, P1 ;  /* 0x00000004ffb17807 */ /* 0x000fe20000800000 */
[----:B------:R-:W-:Y:S01]  /*2410*/  IMAD.WIDE R58, R127, 0x4, R58 ;  /* 0x000000047f3a7825 */ /* 0x000fe200078e023a */
[-C--:B------:R-:W-:Y:S01]  /*2420*/  ISETP.GE.AND P0, PT, R78, R158.reuse, PT ;  /* 0x0000009e4e00720c */ /* 0x080fe20003f06270 */
[----:B------:R5:W-:Y:S01]  /*2430*/  LDGSTS.E [R175+0xd000], desc[UR14][R36.64], P2 ;  /* 0x0d00000024af7fae */ /* 0x000be2000912184e */
[-C--:B------:R-:W-:Y:S01]  /*2440*/  ISETP.GE.AND P3, PT, R119, R158.reuse, PT ;  /* 0x0000009e7700720c */ /* 0x080fe20003f66270 */
[----:B------:R-:W-:Y:S01]  /*2450*/  IMAD.WIDE R60, R127, 0x4, R60 ;  /* 0x000000047f3c7825 */ /* 0x000fe200078e023c */
[-C--:B------:R-:W-:Y:S01]  /*2460*/  ISETP.GE.AND P5, PT, R121, R158.reuse, PT ;  /* 0x0000009e7900720c */ /* 0x080fe20003fa6270 */
[----:B------:R5:W-:Y:S01]  /*2470*/  LDGSTS.E [R175+0xd400], desc[UR14][R34.64], P2 ;  /* 0x0d40000022af7fae */ /* 0x000be2000912184e */
[-C--:B------:R-:W-:Y:S01]  /*2480*/  ISETP.GE.AND P4, PT, R123, R158.reuse, PT ;  /* 0x0000009e7b00720c */ /* 0x080fe20003f86270 */
[----:B------:R-:W-:Y:S01]  /*2490*/  IMAD.WIDE R56, R127, 0x4, R56 ;  /* 0x000000047f387825 */ /* 0x000fe200078e0238 */
[----:B------:R-:W-:Y:S01]  /*24a0*/  ISETP.GE.AND P1, PT, R125, R158, PT ;  /* 0x0000009e7d00720c */ /* 0x000fe20003f26270 */
[----:B------:R5:W-:Y:S01]  /*24b0*/  LDGSTS.E [R175+0xd800], desc[UR14][R32.64], P2 ;  /* 0x0d80000020af7fae */ /* 0x000be2000912184e */
[----:B------:R-:W-:Y:S01]  /*24c0*/  SEL R157, R157, RZ, P6 ;  /* 0x000000ff9d9d7207 */ /* 0x000fe20003000000 */
[C---:B------:R-:W-:Y:S01]  /*24d0*/  IMAD.WIDE R48, R127.reuse, 0x4, R48 ;  /* 0x000000047f307825 */ /* 0x040fe200078e0230 */
[----:B------:R-:W-:Y:S01]  /*24e0*/  LOP3.LUT R158, R0, 0x40, RZ, 0x3c, !PT ;  /* 0x00000040009e7812 */ /* 0x000fe200078e3cff */
[----:B------:R5:W-:Y:S01]  /*24f0*/  LDGSTS.E [R175+0xdc00], desc[UR14][R30.64], P2 ;  /* 0x0dc000001eaf7fae */ /* 0x000be2000912184e */
[----:B------:R-:W-:Y:S01]  /*2500*/  SEL R179, RZ, 0x4, P3 ;  /* 0x00000004ffb37807 */ /* 0x000fe20001800000 */
[----:B------:R-:W-:Y:S01]  /*2510*/  IMAD.WIDE R54, R127, 0x4, R54 ;  /* 0x000000047f367825 */ /* 0x000fe200078e0236 */
[----:B------:R-:W-:-:S02]  /*2520*/  ISETP.NE.U32.AND P3, PT, R157, RZ, PT ;  /* 0x000000ff9d00720c */ /* 0x000fc40003f65070 */
[----:B------:R-:W-:Y:S01]  /*2530*/  SEL R160, R160, RZ, P6 ;  /* 0x000000ffa0a07207 */ /* 0x000fe20003000000 */
[----:B------:R-:W-:Y:S01]  /*2540*/  VIADD R157, R158, UR7 ;  /* 0x000000079e9d7c36 */ /* 0x000fe20008000000 */
[----:B------:R-:W-:Y:S01]  /*2550*/  SEL R180, RZ, 0x4, P5 ;  /* 0x00000004ffb47807 */ /* 0x000fe20002800000 */
[C---:B------:R-:W-:Y:S01]  /*2560*/  IMAD.WIDE R52, R127.reuse, 0x4, R52 ;  /* 0x000000047f347825 */ /* 0x040fe200078e0234 */
[----:B------:R-:W-:Y:S02]  /*2570*/  ISETP.NE.U32.AND P5, PT, R160, RZ, PT ;  /* 0x000000ffa000720c */ /* 0x000fe40003fa5070 */
[----:B------:R5:W-:Y:S01]  /*2580*/  LDGSTS.E [R157+0xc200], desc[UR14][R28.64], P2 ;  /* 0x0c2000001c9d7fae */ /* 0x000be2000912184e */
[----:B------:R-:W-:Y:S01]  /*2590*/  SEL R162, R162, RZ, P6 ;  /* 0x000000ffa2a27207 */ /* 0x000fe20003000000 */
[C---:B------:R-:W-:Y:S01]  /*25a0*/  IMAD.WIDE R50, R127.reuse, 0x4, R50 ;  /* 0x000000047f327825 */ /* 0x040fe200078e0232 */
[----:B------:R-:W-:Y:S01]  /*25b0*/  SEL R164, R164, RZ, P6 ;  /* 0x000000ffa4a47207 */ /* 0x000fe20003000000 */
[----:B------:R5:W-:Y:S01]  /*25c0*/  LDGSTS.E [R157+0xc600], desc[UR14][R26.64], P2 ;  /* 0x0c6000001a9d7fae */ /* 0x000be2000912184e */
[----:B------:R-:W-:Y:S01]  /*25d0*/  SEL R166, R166, RZ, P6 ;  /* 0x000000ffa6a67207 */ /* 0x000fe20003000000 */
[C---:B------:R-:W-:Y:S01]  /*25e0*/  IMAD.WIDE R46, R127.reuse, 0x4, R46 ;  /* 0x000000047f2e7825 */ /* 0x040fe200078e022e */
[----:B------:R-:W-:Y:S01]  /*25f0*/  SEL R160, RZ, 0x4, P4 ;  /* 0x00000004ffa07807 */ /* 0x000fe20002000000 */
[----:B------:R-:W-:Y:S01]  /*2600*/  LDGSTS.E [R157+0xca00], desc[UR14][R24.64], P2 ;  /* 0x0ca00000189d7fae */ /* 0x000fe2000912184e */
[----:B------:R-:W-:Y:S01]  /*2610*/  ISETP.NE.U32.AND P4, PT, R162, RZ, PT ;  /* 0x000000ffa200720c */ /* 0x000fe20003f85070 */
[C---:B------:R-:W-:Y:S01]  /*2620*/  IMAD.WIDE R10, R127.reuse, 0x4, R10 ;  /* 0x000000047f0a7825 */ /* 0x040fe200078e020a */
[----:B------:R-:W-:Y:S01]  /*2630*/  SEL R168, R168, RZ, P6 ;  /* 0x000000ffa8a87207 */ /* 0x000fe20003000000 */
[----:B------:R5:W-:Y:S01]  /*2640*/  LDGSTS.E [R157+0xce00], desc[UR14][R22.64], P2 ;  /* 0x0ce00000169d7fae */ /* 0x000be2000912184e */
[----:B------:R-:W-:Y:S01]  /*2650*/  SEL R170, R170, RZ, P6 ;  /* 0x000000ffaaaa7207 */ /* 0x000fe20003000000 */
[C---:B------:R-:W-:Y:S01]  /*2660*/  IMAD.WIDE R44, R127.reuse, 0x4, R44 ;  /* 0x000000047f2c7825 */ /* 0x040fe200078e022c */
[----:B------:R-:W-:Y:S01]  /*2670*/  SEL R172, R172, RZ, P6 ;  /* 0x000000ffacac7207 */ /* 0x000fe20003000000 */
[----:B------:R5:W-:Y:S01]  /*2680*/  LDGSTS.E [R157+0xd200], desc[UR14][R20.64], P2 ;  /* 0x0d200000149d7fae */ /* 0x000be2000912184e */
[----:B------:R-:W-:Y:S01]  /*2690*/  SEL R174, R174, RZ, P6 ;  /* 0x000000ffaeae7207 */ /* 0x000fe20003000000 */
[----:B------:R-:W-:Y:S01]  /*26a0*/  IMAD.WIDE R8, R127, 0x4, R8 ;  /* 0x000000047f087825 */ /* 0x000fe200078e0208 */
[----:B------:R-:W-:Y:S01]  /*26b0*/  SEL R176, R176, RZ, P6 ;  /* 0x000000ffb0b07207 */ /* 0x000fe20003000000 */
[----:B------:R5:W-:Y:S01]  /*26c0*/  LDGSTS.E [R157+0xd600], desc[UR14][R18.64], P2 ;  /* 0x0d600000129d7fae */ /* 0x000be2000912184e */
[----:B------:R-:W-:Y:S01]  /*26d0*/  SEL R177, R177, RZ, P6 ;  /* 0x000000ffb1b17207 */ /* 0x000fe20003000000 */
[----:B-1----:R-:W-:Y:S01]  /*26e0*/  IMAD.WIDE R42, R7, 0x4, R42 ;  /* 0x00000004072a7825 */ /* 0x002fe200078e022a */
[----:B------:R-:W-:Y:S01]  /*26f0*/  SEL R178, R178, RZ, P6 ;  /* 0x000000ffb2b27207 */ /* 0x000fe20003000000 */
[----:B------:R1:W-:Y:S01]  /*2700*/  LDGSTS.E [R157+0xda00], desc[UR14][R16.64], P2 ;  /* 0x0da00000109d7fae */ /* 0x0003e2000912184e */
[----:B------:R-:W-:Y:S01]  /*2710*/  SEL R179, R179, RZ, P6 ;  /* 0x000000ffb3b37207 */ /* 0x000fe20003000000 */
[C---:B--2---:R-:W-:Y:S01]  /*2720*/  IMAD.WIDE R40, R7.reuse, 0x4, R40 ;  /* 0x0000000407287825 */ /* 0x044fe200078e0228 */
[----:B------:R-:W-:Y:S01]  /*2730*/  SEL R180, R180, RZ, P6 ;  /* 0x000000ffb4b47207 */ /* 0x000fe20003000000 */
[----:B------:R2:W-:Y:S01]  /*2740*/  LDGSTS.E [R157+0xde00], desc[UR14][R14.64], P2 ;  /* 0x0de000000e9d7fae */ /* 0x0005e2000912184e */
[----:B------:R-:W-:Y:S01]  /*2750*/  ISETP.NE.U32.AND P2, PT, R164, RZ, PT ;  /* 0x000000ffa400720c */ /* 0x000fe20003f45070 */
[C---:B---3--:R-:W-:Y:S01]  /*2760*/  IMAD.WIDE R12, R7.reuse, 0x4, R12 ;  /* 0x00000004070c7825 */ /* 0x048fe200078e020c */
[----:B------:R-:W-:Y:S01]  /*2770*/  SEL R160, R160, RZ, P6 ;  /* 0x000000ffa0a07207 */ /* 0x000fe20003000000 */
[----:B------:R-:W0:Y:S02]  /*2780*/  LDGDEPBAR ;  /* 0x00000000000079af */ /* 0x000e240000000000 */
[C---:B----4-:R-:W-:Y:S01]  /*2790*/  IMAD.WIDE R38, R7.reuse, 0x4, R38 ;  /* 0x0000000407267825 */ /* 0x050fe200078e0226 */
[----:B------:R-:W-:Y:S03]  /*27a0*/  BAR.SYNC.DEFER_BLOCKING 0x0 ;  /* 0x0000000000007b1d */ /* 0x000fe60000010000 */
[----:B-----5:R-:W-:-:S04]  /*27b0*/  IMAD.WIDE R36, R7, 0x4, R36 ;  /* 0x0000000407247825 */ /* 0x020fc800078e0224 */
[----:B------:R-:W-:-:S04]  /*27c0*/  IMAD.WIDE R34, R7, 0x4, R34 ;  /* 0x0000000407227825 */ /* 0x000fc800078e0222 */
[----:B------:R-:W-:-:S04]  /*27d0*/  IMAD.WIDE R32, R7, 0x4, R32 ;  /* 0x0000000407207825 */ /* 0x000fc800078e0220 */
[----:B------:R-:W-:-:S04]  /*27e0*/  IMAD.WIDE R30, R7, 0x4, R30 ;  /* 0x00000004071e7825 */ /* 0x000fc800078e021e */
[----:B------:R-:W-:-:S04]  /*27f0*/  IMAD.WIDE R28, R7, 0x4, R28 ;  /* 0x00000004071c7825 */ /* 0x000fc800078e021c */
[C---:B------:R-:W-:Y:S01]  /*2800*/  IMAD.WIDE R26, R7.reuse, 0x4, R26 ;  /* 0x00000004071a7825 */ /* 0x040fe200078e021a */
[----:B------:R-:W-:Y:S01]  /*2810*/  @!PT LDS RZ, [RZ] ;  /* 0x00000000fffff984 */ /* 0x000fe20000000800 */
[----:B------:R-:W-:Y:S01]  /*2820*/  @!PT LDS RZ, [RZ] ;  /* 0x00000000fffff984 */ /* 0x000fe20000000800 */
[----:B------:R-:W-:Y:S01]  /*2830*/  @!PT LDS RZ, [RZ] ;  /* 0x00000000fffff984 */ /* 0x000fe20000000800 */
[----:B------:R-:W-:Y:S01]  /*2840*/  LDGSTS.E [R159+0x4000], desc[UR14][R130.64], P3 ;  /* 0x04000000829f7fae */ /* 0x000fe2000992184e */
[----:B------:R-:W-:Y:S02]  /*2850*/  ISETP.NE.U32.AND P3, PT, R166, RZ, PT ;  /* 0x000000ffa600720c */ /* 0x000fe40003f65070 */
[C---:B------:R-:W-:Y:S01]  /*2860*/  IMAD.WIDE R22, R7.reuse, 0x4, R22 ;  /* 0x0000000407167825 */ /* 0x040fe200078e0216 */
[----:B------:R3:W-:Y:S01]  /*2870*/  LDGSTS.E [R159+0x6000], desc[UR14][R128.64], P5 ;  /* 0x06000000809f7fae */ /* 0x0007e2000a92184e */
[----:B------:R-:W-:Y:S02]  /*2880*/  ISETP.NE.U32.AND P5, PT, R168, RZ, PT ;  /* 0x000000ffa800720c */ /* 0x000fe40003fa5070 */
[----:B------:R-:W-:Y:S01]  /*2890*/  IMAD.WIDE R20, R7, 0x4, R20 ;  /* 0x0000000407147825 */ /* 0x000fe200078e0214 */
[----:B------:R-:W-:Y:S01]  /*28a0*/  LDGSTS.E [R161+0x4000], desc[UR14][R104.64], P4 ;  /* 0x0400000068a17fae */ /* 0x000fe2000a12184e */
[----:B------:R-:W-:-:S02]  /*28b0*/  ISETP.NE.U32.AND P4, PT, R170, RZ, PT ;  /* 0x000000ffaa00720c */ /* 0x000fc40003f85070 */
[C---:B------:R-:W-:Y:S01]  /*28c0*/  IMAD.WIDE R18, R7.reuse, 0x4, R18 ;  /* 0x0000000407127825 */ /* 0x040fe200078e0212 */
[----:B------:R-:W-:Y:S01]  /*28d0*/  LDGSTS.E [R161+0x6000], desc[UR14][R64.64], P2 ;  /* 0x0600000040a17fae */ /* 0x000fe2000912184e */
[----:B------:R-:W-:Y:S02]  /*28e0*/  ISETP.NE.U32.AND P2, PT, R172, RZ, PT ;  /* 0x000000ffac00720c */ /* 0x000fe40003f45070 */
[C---:B-1----:R-:W-:Y:S01]  /*28f0*/  IMAD.WIDE R16, R7.reuse, 0x4, R16 ;  /* 0x0000000407107825 */ /* 0x042fe200078e0210 */
[----:B------:R-:W-:Y:S01]  /*2900*/  LDGSTS.E [R163+0x4000], desc[UR14][R62.64], P3 ;  /* 0x040000003ea37fae */ /* 0x000fe2000992184e */
[----:B------:R-:W-:Y:S02]  /*2910*/  ISETP.NE.U32.AND P3, PT, R174, RZ, PT ;  /* 0x000000ffae00720c */ /* 0x000fe40003f65070 */
[----:B--2---:R-:W-:Y:S01]  /*2920*/  IMAD.WIDE R14, R7, 0x4, R14 ;  /* 0x00000004070e7825 */ /* 0x004fe200078e020e */
[----:B---3--:R-:W-:Y:S01]  /*2930*/  LOP3.LUT R159, R91, 0x80, RZ, 0xc0, !PT ;  /* 0x000000805b9f7812 */ /* 0x008fe200078ec0ff */
[----:B------:R1:W-:Y:S01]  /*2940*/  LDGSTS.E [R163+0x6000], desc[UR14][R58.64], P5 ;  /* 0x060000003aa37fae */ /* 0x0003e2000a92184e */
[----:B------:R-:W-:-:S03]  /*2950*/  ISETP.NE.U32.AND P5, PT, R176, RZ, PT ;  /* 0x000000ffb000720c */ /* 0x000fc60003fa5070 */
[----:B------:R-:W-:Y:S01]  /*2960*/  LDGSTS.E [R165+0x4000], desc[UR14][R60.64], P4 ;  /* 0x040000003ca57fae */ /* 0x000fe2000a12184e */
[----:B------:R-:W-:-:S03]  /*2970*/  ISETP.NE.U32.AND P4, PT, R177, RZ, PT ;  /* 0x000000ffb100720c */ /* 0x000fc60003f85070 */
[----:B------:R-:W-:Y:S01]  /*2980*/  LDGSTS.E [R165+0x6000], desc[UR14][R56.64], P2 ;  /* 0x0600000038a57fae */ /* 0x000fe2000912184e */
[----:B------:R-:W-:Y:S02]  /*2990*/  ISETP.NE.U32.AND P2, PT, R178, RZ, PT ;  /* 0x000000ffb200720c */ /* 0x000fe40003f45070 */
[----:B-1----:R-:W-:Y:S01]  /*29a0*/  SEL R58, RZ, 0x4, P1 ;  /* 0x00000004ff3a7807 */ /* 0x002fe20000800000 */
[----:B------:R-:W-:Y:S01]  /*29b0*/  LDGSTS.E [R167+0x4000], desc[UR14][R48.64], P3 ;  /* 0x0400000030a77fae */ /* 0x000fe2000992184e */
[----:B------:R-:W-:Y:S02]  /*29c0*/  SEL R59, RZ, 0x4, P0 ;  /* 0x00000004ff3b7807 */ /* 0x000fe40000000000 */
[----:B------:R-:W-:Y:S01]  /*29d0*/  SEL R58, R58, RZ, P6 ;  /* 0x000000ff3a3a7207 */ /* 0x000fe20003000000 */
[----:B------:R-:W-:Y:S01]  /*29e0*/  LDGSTS.E [R167+0x6000], desc[UR14][R54.64], P5 ;  /* 0x0600000036a77fae */ /* 0x000fe2000a92184e */
[----:B------:R-:W-:Y:S02]  /*29f0*/  ISETP.NE.U32.AND P3, PT, R179, RZ, PT ;  /* 0x000000ffb300720c */ /* 0x000fe40003f65070 */
[----:B------:R-:W-:Y:S01]  /*2a00*/  ISETP.NE.U32.AND P1, PT, R180, RZ, PT ;  /* 0x000000ffb400720c */ /* 0x000fe20003f25070 */
[----:B------:R-:W-:Y:S01]  /*2a10*/  LDGSTS.E [R169+0x4000], desc[UR14][R52.64], P4 ;  /* 0x0400000034a97fae */ /* 0x000fe2000a12184e */
[----:B------:R-:W-:-:S02]  /*2a20*/  SEL R59, R59, RZ, P6 ;  /* 0x000000ff3b3b7207 */ /* 0x000fc40003000000 */
[----:B------:R-:W-:Y:S01]  /*2a30*/  ISETP.NE.U32.AND P0, PT, R160, RZ, PT ;  /* 0x000000ffa000720c */ /* 0x000fe20003f05070 */
[----:B------:R-:W-:Y:S01]  /*2a40*/  LDGSTS.E [R169+0x6000], desc[UR14][R50.64], P2 ;  /* 0x0600000032a97fae */ /* 0x000fe2000912184e */
[----:B------:R-:W-:Y:S02]  /*2a50*/  ISETP.NE.U32.AND P5, PT, R58, RZ, PT ;  /* 0x000000ff3a00720c */ /* 0x000fe40003fa5070 */
[----:B------:R-:W-:-:S03]  /*2a60*/  ISETP.NE.U32.AND P6, PT, R59, RZ, PT ;  /* 0x000000ff3b00720c */ /* 0x000fc60003fc5070 */
[----:B------:R-:W-:Y:S04]  /*2a70*/  LDGSTS.E [R171+0x4000], desc[UR14][R46.64], P3 ;  /* 0x040000002eab7fae */ /* 0x000fe8000992184e */
[----:B------:R-:W-:Y:S04]  /*2a80*/  LDGSTS.E [R171+0x6000], desc[UR14][R10.64], P1 ;  /* 0x060000000aab7fae */ /* 0x000fe8000892184e */
[----:B------:R-:W-:Y:S01]  /*2a90*/  LDGSTS.E [R173+0x4000], desc[UR14][R44.64], P0 ;  /* 0x040000002cad7fae */ /* 0x000fe2000812184e */
[----:B------:R-:W-:-:S03]  /*2aa0*/  ISETP.GE.AND P0, PT, R124, 0x40, PT ;  /* 0x000000407c00780c */ /* 0x000fc60003f06270 */
[----:B------:R1:W-:Y:S04]  /*2ab0*/  LDGSTS.E [R173+0x6000], desc[UR14][R8.64], P5 ;  /* 0x0600000008ad7fae */ /* 0x0003e8000a92184e */
[----:B------:R-:W0:Y:S04]  /*2ac0*/  LDGDEPBAR ;  /* 0x00000000000079af */ /* 0x000e280000000000 */
[----:B------:R-:W-:Y:S04]  /*2ad0*/  LDGSTS.E [R175+0x10000], desc[UR14][R42.64], P6 ;  /* 0x100000002aaf7fae */ /* 0x000fe8000b12184e */
[----:B------:R-:W-:Y:S01]  /*2ae0*/  LDGSTS.E [R175+0x10400], desc[UR14][R40.64], P6 ;  /* 0x1040000028af7fae */ /* 0x000fe2000b12184e */
[----:B-1----:R-:W-:Y:S01]  /*2af0*/  IMAD.WIDE R8, R7, 0x4, R24 ;  /* 0x0000000407087825 */ /* 0x002fe200078e0218 */
[----:B------:R-:W-:-:S02]  /*2b00*/  CS2R R24, SRZ ;  /* 0x0000000000187805 */ /* 0x000fc4000001ff00 */
[----:B------:R-:W-:Y:S04]  /*2b10*/  LDGSTS.E [R175+0x10800], desc[UR14][R12.64], P6 ;  /* 0x108000000caf7fae */ /* 0x000fe8000b12184e */
[----:B------:R1:W-:Y:S04]  /*2b20*/  LDGSTS.E [R175+0x10c00], desc[UR14][R38.64], P6 ;  /* 0x10c0000026af7fae */ /* 0x0003e8000b12184e */
[----:B------:R2:W-:Y:S04]  /*2b30*/  LDGSTS.E [R175+0x11000], desc[UR14][R36.64], P6 ;  /* 0x1100000024af7fae */ /* 0x0005e8000b12184e */
[----:B------:R3:W-:Y:S04]  /*2b40*/  LDGSTS.E [R175+0x11400], desc[UR14][R34.64], P6 ;  /* 0x1140000022af7fae */ /* 0x0007e8000b12184e */
[----:B------:R4:W-:Y:S01]  /*2b50*/  LDGSTS.E [R175+0x11800], desc[UR14][R32.64], P6 ;  /* 0x1180000020af7fae */ /* 0x0009e2000b12184e */
[----:B-1----:R-:W-:-:S03]  /*2b60*/  CS2R R38, SRZ ;  /* 0x0000000000267805 */ /* 0x002fc6000001ff00 */
[----:B------:R1:W-:Y:S01]  /*2b70*/  LDGSTS.E [R175+0x11c00], desc[UR14][R30.64], P6 ;  /* 0x11c000001eaf7fae */ /* 0x0003e2000b12184e */
[----:B--2---:R-:W-:-:S03]  /*2b80*/  CS2R R36, SRZ ;  /* 0x0000000000247805 */ /* 0x004fc6000001ff00 */
[----:B------:R2:W-:Y:S01]  /*2b90*/  LDGSTS.E [R157+0x10200], desc[UR14][R28.64], P6 ;  /* 0x102000001c9d7fae */ /* 0x0005e2000b12184e */
[----:B---3--:R-:W-:-:S03]  /*2ba0*/  CS2R R34, SRZ ;  /* 0x0000000000227805 */ /* 0x008fc6000001ff00 */
[----:B------:R3:W-:Y:S01]  /*2bb0*/  LDGSTS.E [R157+0x10600], desc[UR14][R26.64], P6 ;  /* 0x106000001a9d7fae */ /* 0x0007e2000b12184e */
[----:B----4-:R-:W-:-:S03]  /*2bc0*/  CS2R R32, SRZ ;  /* 0x0000000000207805 */ /* 0x010fc6000001ff00 */
[----:B------:R-:W-:Y:S01]  /*2bd0*/  LDGSTS.E [R157+0x10a00], desc[UR14][R8.64], P6 ;  /* 0x10a00000089d7fae */ /* 0x000fe2000b12184e */
[----:B-1----:R-:W-:-:S03]  /*2be0*/  CS2R R30, SRZ ;  /* 0x00000000001e7805 */ /* 0x002fc6000001ff00 */
[----:B------:R1:W-:Y:S01]  /*2bf0*/  LDGSTS.E [R157+0x10e00], desc[UR14][R22.64], P6 ;  /* 0x10e00000169d7fae */ /* 0x0003e2000b12184e */
[----:B--2---:R-:W-:-:S03]  /*2c00*/  CS2R R28, SRZ ;  /* 0x00000000001c7805 */ /* 0x004fc6000001ff00 */
[----:B------:R2:W-:Y:S01]  /*2c10*/  LDGSTS.E [R157+0x11200], desc[UR14][R20.64], P6 ;  /* 0x11200000149d7fae */ /* 0x0005e2000b12184e */
[----:B---3--:R-:W-:-:S03]  /*2c20*/  CS2R R26, SRZ ;  /* 0x00000000001a7805 */ /* 0x008fc6000001ff00 */
[----:B------:R2:W-:Y:S04]  /*2c30*/  LDGSTS.E [R157+0x11600], desc[UR14][R18.64], P6 ;  /* 0x11600000129d7fae */ /* 0x0005e8000b12184e */
[----:B------:R2:W-:Y:S01]  /*2c40*/  LDGSTS.E [R157+0x11a00], desc[UR14][R16.64], P6 ;  /* 0x11a00000109d7fae */ /* 0x0005e2000b12184e */
[----:B-1----:R-:W-:-:S03]  /*2c50*/  IMAD.SHL.U32 R22, R91, 0x8, RZ ;  /* 0x000000085b167824 */ /* 0x002fc600078e00ff */
[----:B------:R2:W-:Y:S04]  /*2c60*/  LDGSTS.E [R157+0x11e00], desc[UR14][R14.64], P6 ;  /* 0x11e000000e9d7fae */ /* 0x0005e8000b12184e */
[----:B------:R-:W0:Y:S01]  /*2c70*/  LDGDEPBAR ;  /* 0x00000000000079af */ /* 0x000e220000000000 */
[----:B------:R-:W-:Y:S05]  /*2c80*/  @!P0 BRA `(.L_x_0) ;  /* 0x0000001800548947 */ /* 0x000fea0003800000 */
[----:B------:R-:W-:Y:S01]  /*2c90*/  SHF.R.S32.HI R8, RZ, 0x1f, R155 ;  /* 0x0000001fff087819 */ /* 0x000fe2000001149b */
[----:B--2---:R-:W-:Y:S01]  /*2ca0*/  IMAD.SHL.U32 R19, R7, 0x8, RZ ;  /* 0x0000000807137824 */ /* 0x004fe200078e00ff */
[----:B------:R-:W-:Y:S01]  /*2cb0*/  SHF.R.S32.HI R12, RZ, 0x1f, R137 ;  /* 0x0000001fff0c7819 */ /* 0x000fe20000011489 */
[-C--:B------:R-:W-:Y:S01]  /*2cc0*/  IMAD R43, R125, R6.reuse, RZ ;  /* 0x000000067d2b7224 */ /* 0x080fe200078e02ff */
[----:B------:R-:W-:Y:S01]  /*2cd0*/  SHF.R.S32.HI R10, RZ, 0x1f, R153 ;  /* 0x0000001fff0a7819 */ /* 0x000fe20000011499 */
[-C--:B------:R-:W-:Y:S01]  /*2ce0*/  IMAD R41, R121, R6.reuse, RZ ;  /* 0x0000000679297224 */ /* 0x080fe200078e02ff */
[----:B------:R-:W-:Y:S01]  /*2cf0*/  SHF.L.U64.HI R155, R155, 0x2, R8 ;  /* 0x000000029b9b7819 */ /* 0x000fe20000010208 */
[----:B------:R-:W-:Y:S01]  /*2d00*/  IMAD R23, R117, R6, RZ ;  /* 0x0000000675177224 */ /* 0x000fe200078e02ff */
[----:B------:R-:W-:Y:S01]  /*2d10*/  SHF.R.S32.HI R9, RZ, 0x1f, R156 ;  /* 0x0000001fff097819 */ /* 0x000fe2000001149c */
[----:B------:R-:W-:Y:S01]  /*2d20*/  VIADD R4, R4, 0xffffff80 ;  /* 0xffffff8004047836 */ /* 0x000fe20000000000 */
[----:B------:R-:W-:-:S02]  /*2d30*/  SHF.R.S32.HI R8, RZ, 0x1f, R139 ;  /* 0x0000001fff087819 */ /* 0x000fc4000001148b */
[----:B------:R-:W-:Y:S02]  /*2d40*/  CS2R R24, SRZ ;  /* 0x0000000000187805 */ /* 0x000fe4000001ff00 */
[----:B------:R-:W-:Y:S02]  /*2d50*/  SHF.R.S32.HI R14, RZ, 0x1f, R135 ;  /* 0x0000001fff0e7819 */ /* 0x000fe40000011487 */
[----:B------:R-:W-:Y:S02]  /*2d60*/  CS2R R26, SRZ ;  /* 0x00000000001a7805 */ /* 0x000fe4000001ff00 */
[----:B------:R-:W-:Y:S02]  /*2d70*/  SHF.L.U64.HI R137, R137, 0x2, R12 ;  /* 0x0000000289897819 */ /* 0x000fe4000001020c */
[----:B------:R-:W-:Y:S02]  /*2d80*/  CS2R R28, SRZ ;  /* 0x00000000001c7805 */ /* 0x000fe4000001ff00 */
[----:B------:R-:W-:-:S02]  /*2d90*/  SHF.R.S32.HI R12, RZ, 0x1f, R7 ;  /* 0x0000001fff0c7819 */ /* 0x000fc40000011407 */
[----:B------:R-:W-:Y:S02]  /*2da0*/  CS2R R30, SRZ ;  /* 0x00000000001e7805 */ /* 0x000fe4000001ff00 */
[----:B------:R-:W-:Y:S02]  /*2db0*/  SHF.L.U64.HI R153, R153, 0x2, R10 ;  /* 0x0000000299997819 */ /* 0x000fe4000001020a */
[----:B------:R-:W-:Y:S02]  /*2dc0*/  CS2R R32, SRZ ;  /* 0x0000000000207805 */ /* 0x000fe4000001ff00 */
[----:B------:R-:W-:Y:S02]  /*2dd0*/  SHF.L.U64.HI R40, R156, 0x2, R9 ;  /* 0x000000029c287819 */ /* 0x000fe40000010209 */
[----:B------:R-:W-:Y:S02]  /*2de0*/  CS2R R34, SRZ ;  /* 0x0000000000227805 */ /* 0x000fe4000001ff00 */
[----:B------:R-:W-:-:S02]  /*2df0*/  SHF.R.S32.HI R10, RZ, 0x1f, R141 ;  /* 0x0000001fff0a7819 */ /* 0x000fc4000001148d */
[----:B------:R-:W-:Y:S02]  /*2e00*/  CS2R R36, SRZ ;  /* 0x0000000000247805 */ /* 0x000fe4000001ff00 */
[----:B------:R-:W-:Y:S02]  /*2e10*/  SHF.L.U64.HI R139, R139, 0x2, R8 ;  /* 0x000000028b8b7819 */ /* 0x000fe40000010208 */
[----:B------:R-:W-:Y:S02]  /*2e20*/  CS2R R38, SRZ ;  /* 0x0000000000267805 */ /* 0x000fe4000001ff00 */
[----:B------:R-:W-:Y:S01]  /*2e30*/  SHF.L.U64.HI R135, R135, 0x2, R14 ;  /* 0x0000000287877819 */ /* 0x000fe2000001020e */
[----:B------:R-:W-:Y:S01]  /*2e40*/  UMOV UR12, 0x1 ;  /* 0x00000001000c7882 */ /* 0x000fe20000000000 */
[----:B------:R-:W-:Y:S01]  /*2e50*/  SHF.R.S32.HI R8, RZ, 0x1f, R133 ;  /* 0x0000001fff087819 */ /* 0x000fe20000011485 */
[----:B------:R-:W-:Y:S01]  /*2e60*/  UMOV UR13, 0xffffffff ;  /* 0xffffffff000d7882 */ /* 0x000fe20000000000 */
[----:B------:R-:W-:Y:S01]  /*2e70*/  SHF.R.S32.HI R11, RZ, 0x1f, R132 ;  /* 0x0000001fff0b7819 */ /* 0x000fe20000011484 */
[----:B------:R-:W-:Y:S01]  /*2e80*/  UMOV UR4, URZ ;  /* 0x0000003f00047c82 */ /* 0x000fe20008000000 */
[----:B------:R-:W-:-:S02]  /*2e90*/  SHF.R.S32.HI R9, RZ, 0x1f, R124 ;  /* 0x0000001fff097819 */ /* 0x000fc4000001147c */
[----:B------:R-:W-:Y:S02]  /*2ea0*/  SHF.R.S32.HI R13, RZ, 0x1f, R152 ;  /* 0x0000001fff0d7819 */ /* 0x000fe40000011498 */
[----:B------:R-:W-:Y:S02]  /*2eb0*/  SHF.L.U64.HI R16, R7, 0x3, R12 ;  /* 0x0000000307107819 */ /* 0x000fe4000001020c */
[----:B------:R-:W-:Y:S02]  /*2ec0*/  LEA R14, P1, R152, R19, 0x2 ;  /* 0x00000013980e7211 */ /* 0x000fe400078210ff */
[----:B------:R-:W-:Y:S02]  /*2ed0*/  SHF.L.U64.HI R141, R141, 0x2, R10 ;  /* 0x000000028d8d7819 */ /* 0x000fe4000001020a */
[----:B------:R-:W-:Y:S02]  /*2ee0*/  SHF.R.U32.HI R10, RZ, 0x5, R91 ;  /* 0x00000005ff0a7819 */ /* 0x000fe4000001165b */
[----:B------:R-:W-:-:S02]  /*2ef0*/  SHF.L.U64.HI R133, R133, 0x2, R8 ;  /* 0x0000000285857819 */ /* 0x000fc40000010208 */
[----:B------:R-:W-:Y:S02]  /*2f00*/  SHF.L.U64.HI R132, R132, 0x2, R11 ;  /* 0x0000000284847819 */ /* 0x000fe4000001020b */
[----:B------:R-:W-:Y:S02]  /*2f10*/  LEA.HI R9, R9, R124, RZ, 0x6 ;  /* 0x0000007c09097211 */ /* 0x000fe400078f30ff */
[----:B------:R-:W-:Y:S02]  /*2f20*/  SHF.R.S32.HI R15, RZ, 0x1f, R154 ;  /* 0x0000001fff0f7819 */ /* 0x000fe4000001149a */
[----:B------:R-:W-:Y:S02]  /*2f30*/  LEA R128, P0, R154, R19, 0x2 ;  /* 0x000000139a807211 */ /* 0x000fe400078010ff */
[----:B------:R-:W-:Y:S02]  /*2f40*/  LEA.HI.X R152, R152, R16, R13, 0x2, P1 ;  /* 0x0000001098987211 */ /* 0x000fe400008f140d */
[----:B------:R-:W-:-:S02]  /*2f50*/  SHF.R.S32.HI R8, RZ, 0x1f, R151 ;  /* 0x0000001fff087819 */ /* 0x000fc40000011497 */
[----:B------:R-:W-:Y:S02]  /*2f60*/  SHF.R.S32.HI R11, RZ, 0x1f, R150 ;  /* 0x0000001fff0b7819 */ /* 0x000fe40000011496 */
[-C--:B------:R-:W-:Y:S02]  /*2f70*/  LEA R124, P2, R151, R19.reuse, 0x2 ;  /* 0x00000013977c7211 */ /* 0x080fe400078410ff */
[-C--:B------:R-:W-:Y:S02]  /*2f80*/  LEA R104, P3, R150, R19.reuse, 0x2 ;  /* 0x0000001396687211 */ /* 0x080fe400078610ff */
[----:B------:R-:W-:Y:S02]  /*2f90*/  SHF.R.S32.HI R13, RZ, 0x1f, R148 ;  /* 0x0000001fff0d7819 */ /* 0x000fe40000011494 */
[----:B------:R-:W-:Y:S02]  /*2fa0*/  LEA R62, P1, R148, R19, 0x2 ;  /* 0x00000013943e7211 */ /* 0x000fe400078210ff */
[----:B------:R-:W-:-:S02]  /*2fb0*/  R2UR UR16, R10 ;  /* 0x000000000a1072ca */ /* 0x000fc400000e0000 */
[-C--:B------:R-:W-:Y:S02]  /*2fc0*/  LEA.HI.X R154, R154, R16.reuse, R15, 0x2, P0 ;  /* 0x000000109a9a7211 */ /* 0x080fe400000f140f */
[-C--:B------:R-:W-:Y:S02]  /*2fd0*/  LEA.HI.X R131, R151, R16.reuse, R8, 0x2, P2 ;  /* 0x0000001097837211 */ /* 0x080fe400010f1408 */
[-C--:B------:R-:W-:Y:S02]  /*2fe0*/  LEA.HI.X R129, R150, R16.reuse, R11, 0x2, P3 ;  /* 0x0000001096817211 */ /* 0x080fe400018f140b */
[----:B------:R-:W-:Y:S02]  /*2ff0*/  SHF.R.S32.HI R10, RZ, 0x1f, R149 ;  /* 0x0000001fff0a7819 */ /* 0x000fe40000011495 */
[----:B------:R-:W-:Y:S02]  /*3000*/  LEA R64, P0, R149, R19, 0x2 ;  /* 0x0000001395407211 */ /* 0x000fe400078010ff */
[----:B------:R-:W-:-:S02]  /*3010*/  LEA.HI.X R65, R148, R16, R13, 0x2, P1 ;  /* 0x0000001094417211 */ /* 0x000fc400008f140d */
[----:B------:R-:W-:Y:S02]  /*3020*/  SHF.R.S32.HI R8, RZ, 0x1f, R147 ;  /* 0x0000001fff087819 */ /* 0x000fe40000011493 */
[----:B------:R-:W-:Y:S02]  /*3030*/  SHF.R.S32.HI R11, RZ, 0x1f, R146 ;  /* 0x0000001fff0b7819 */ /* 0x000fe40000011492 */
[-C--:B------:R-:W-:Y:S02]  /*3040*/  LEA R60, P2, R147, R19.reuse, 0x2 ;  /* 0x00000013933c7211 */ /* 0x080fe400078410ff */
[-C--:B------:R-:W-:Y:S02]  /*3050*/  LEA R58, P3, R146, R19.reuse, 0x2 ;  /* 0x00000013923a7211 */ /* 0x080fe400078610ff */
[----:B------:R-:W-:Y:S02]  /*3060*/  SHF.R.S32.HI R13, RZ, 0x1f, R144 ;  /* 0x0000001fff0d7819 */ /* 0x000fe40000011490 */
[----:B------:R-:W-:-:S02]  /*3070*/  LEA R54, P1, R144, R19, 0x2 ;  /* 0x0000001390367211 */ /* 0x000fc400078210ff */
[-C--:B------:R-:W-:Y:S01]  /*3080*/  LEA.HI.X R105, R149, R16.reuse, R10, 0x2, P0 ;  /* 0x0000001095697211 */ /* 0x080fe200000f140a */
[----:B------:R-:W-:Y:S01]  /*3090*/  IMAD.SHL.U32 R149, R7, 0x4, RZ ;  /* 0x0000000407957824 */ /* 0x000fe200078e00ff */
[----:B------:R-:W-:Y:S01]  /*30a0*/  LEA.HI.X R63, R147, R16, R8, 0x2, P2 ;  /* 0x00000010933f7211 */ /* 0x000fe200010f1408 */
[----:B------:R-:W-:Y:S01]  /*30b0*/  IMAD R147, R113, R6, RZ ;  /* 0x0000000671937224 */ /* 0x000fe200078e02ff */
        /* <DEDUP_REMOVED lines=19> */
[----:B------:R-:W-:Y:S02]  /*31f0*/  LEA R42, P3, R134, R19, 0x2 ;  /* 0x00000013862a7211 */ /* 0x000fe400078610ff */
[----:B------:R-:W-:Y:S02]  /*3200*/  LEA R126, P1, R127, R126, 0x3 ;  /* 0x0000007e7f7e7211 */ /* 0x000fe400078218ff */
[----:B------:R-:W-:-:S02]  /*3210*/  IADD3 R128, P6, R128, UR10, RZ ;  /* 0x0000000a80807c10 */ /* 0x000fc4000ffde0ff */
[-C--:B------:R-:W-:Y:S02]  /*3220*/  LEA.HI.X R17, R140, R16.reuse, R17, 0x2, P0 ;  /* 0x000000108c117211 */ /* 0x080fe400000f1411 */
[-C--:B------:R-:W-:Y:S02]  /*3230*/  LEA.HI.X R13, R136, R16.reuse, R13, 0x2, P2 ;  /* 0x00000010880d7211 */ /* 0x080fe400010f140d */
[----:B------:R-:W-:Y:S02]  /*3240*/  LEA.HI.X R11, R134, R16, R11, 0x2, P3 ;  /* 0x00000010860b7211 */ /* 0x000fe400018f140b */
[----:B------:R-:W-:Y:S02]  /*3250*/  IADD3 R130, P0, R126, UR8, RZ ;  /* 0x000000087e827c10 */ /* 0x000fe4000ff1e0ff */
[----:B------:R-:W-:Y:S02]  /*3260*/  IADD3.X R145, R154, UR11, RZ, P6, !PT ;  /* 0x0000000b9a917c10 */ /* 0x000fe4000b7fe4ff */
[----:B------:R-:W-:-:S02]  /*3270*/  IADD3 R126, P5, R14, UR10, RZ ;  /* 0x0000000a0e7e7c10 */ /* 0x000fc4000ffbe0ff */
[----:B------:R-:W-:Y:S02]  /*3280*/  IADD3 R124, P4, R124, UR10, RZ ;  /* 0x0000000a7c7c7c10 */ /* 0x000fe4000ff9e0ff */
[----:B------:R-:W-:Y:S02]  /*3290*/  IADD3 R104, P3, R104, UR10, RZ ;  /* 0x0000000a68687c10 */ /* 0x000fe4000ff7e0ff */
[----:B------:R-:W-:Y:S02]  /*32a0*/  IADD3 R64, P2, R64, UR10, RZ ;  /* 0x0000000a40407c10 */ /* 0x000fe4000ff5e0ff */
[----:B------:R-:W-:Y:S02]  /*32b0*/  IADD3 R62, P6, R62, UR10, RZ ;  /* 0x0000000a3e3e7c10 */ /* 0x000fe4000ffde0ff */
[----:B------:R-:W-:Y:S02]  /*32c0*/  IADD3.X R143, R152, UR11, RZ, P5, !PT ;  /* 0x0000000b988f7c10 */ /* 0x000fe4000affe4ff */
[----:B------:R-:W-:-:S02]  /*32d0*/  IADD3.X R131, R131, UR11, RZ, P4, !PT ;  /* 0x0000000b83837c10 */ /* 0x000fc4000a7fe4ff */
[----:B------:R-:W-:Y:S02]  /*32e0*/  IADD3.X R129, R129, UR11, RZ, P3, !PT ;  /* 0x0000000b81817c10 */ /* 0x000fe40009ffe4ff */
[----:B------:R-:W-:Y:S02]  /*32f0*/  IADD3.X R105, R105, UR11, RZ, P2, !PT ;  /* 0x0000000b69697c10 */ /* 0x000fe400097fe4ff */
[----:B------:R-:W-:Y:S02]  /*3300*/  IADD3.X R65, R65, UR11, RZ, P6, !PT ;  /* 0x0000000b41417c10 */ /* 0x000fe4000b7fe4ff */
[----:B------:R-:W-:Y:S02]  /*3310*/  IADD3 R60, P5, R60, UR10, RZ ;  /* 0x0000000a3c3c7c10 */ /* 0x000fe4000ffbe0ff */
[----:B------:R-:W-:Y:S02]  /*3320*/  IADD3 R58, P4, R58, UR10, RZ ;  /* 0x0000000a3a3a7c10 */ /* 0x000fe4000ff9e0ff */
[----:B------:R-:W-:-:S02]  /*3330*/  IADD3 R56, P3, R56, UR10, RZ ;  /* 0x0000000a38387c10 */ /* 0x000fc4000ff7e0ff */
[----:B------:R-:W-:Y:S02]  /*3340*/  IADD3 R54, P2, R54, UR10, RZ ;  /* 0x0000000a36367c10 */ /* 0x000fe4000ff5e0ff */
[----:B------:R-:W-:Y:S02]  /*3350*/  IADD3 R52, P6, R52, UR10, RZ ;  /* 0x0000000a34347c10 */ /* 0x000fe4000ffde0ff */
[----:B------:R-:W-:Y:S02]  /*3360*/  SHF.R.S32.HI R16, RZ, 0x1f, R127 ;  /* 0x0000001fff107819 */ /* 0x000fe4000001147f */
[----:B------:R-:W-:Y:S02]  /*3370*/  IADD3.X R63, R63, UR11, RZ, P5, !PT ;  /* 0x0000000b3f3f7c10 */ /* 0x000fe4000affe4ff */
[----:B------:R-:W-:Y:S02]  /*3380*/  IADD3.X R61, R61, UR11, RZ, P4, !PT ;  /* 0x0000000b3d3d7c10 */ /* 0x000fe4000a7fe4ff */
[----:B------:R-:W-:-:S02]  /*3390*/  IADD3.X R59, R10, UR11, RZ, P3, !PT ;  /* 0x0000000b0a3b7c10 */ /* 0x000fc40009ffe4ff */
[----:B------:R-:W-:Y:S02]  /*33a0*/  IADD3.X R57, R57, UR11, RZ, P2, !PT ;  /* 0x0000000b39397c10 */ /* 0x000fe400097fe4ff */
[----:B------:R-:W-:Y:S02]  /*33b0*/  IADD3.X R55, R8, UR11, RZ, P6, !PT ;  /* 0x0000000b08377c10 */ /* 0x000fe4000b7fe4ff */
[----:B------:R-:W-:Y:S02]  /*33c0*/  SHF.L.U64.HI R134, R7, 0x2, R12 ;  /* 0x0000000207867819 */ /* 0x000fe4000001020c */
[----:B------:R-:W-:Y:S02]  /*33d0*/  SHF.R.S32.HI R136, RZ, 0x6, R9 ;  /* 0x00000006ff887819 */ /* 0x000fe40000011409 */
[----:B------:R-:W-:Y:S02]  /*33e0*/  IADD3 R50, P5, R50, UR10, RZ ;  /* 0x0000000a32327c10 */ /* 0x000fe4000ffbe0ff */
[----:B------:R-:W-:Y:S01]  /*33f0*/  IADD3 R48, P4, R48, UR10, RZ ;  /* 0x0000000a30307c10 */ /* 0x000fe2000ff9e0ff */
[----:B------:R-:W-:Y:S01]  /*3400*/  VIADD R138, R136, 0xfffffffe ;  /* 0xfffffffe888a7836 */ /* 0x000fe20000000000 */
[----:B------:R-:W-:-:S02]  /*3410*/  IADD3 R46, P3, R46, UR10, RZ ;  /* 0x0000000a2e2e7c10 */ /* 0x000fc4000ff7e0ff */
[----:B------:R-:W-:Y:S02]  /*3420*/  IADD3 R44, P2, R44, UR10, RZ ;  /* 0x0000000a2c2c7c10 */ /* 0x000fe4000ff5e0ff */
[----:B------:R-:W-:Y:S02]  /*3430*/  IADD3 R42, P6, R42, UR10, RZ ;  /* 0x0000000a2a2a7c10 */ /* 0x000fe4000ffde0ff */
[----:B------:R-:W-:Y:S02]  /*3440*/  LEA.HI.X R40, R127, R40, R16, 0x3, P1 ;  /* 0x000000287f287211 */ /* 0x000fe400008f1c10 */
[----:B------:R-:W-:Y:S02]  /*3450*/  SHF.R.S32.HI R14, RZ, 0x1f, R73 ;  /* 0x0000001fff0e7819 */ /* 0x000fe40000011449 */
[----:B------:R-:W-:Y:S02]  /*3460*/  SHF.R.S32.HI R12, RZ, 0x1f, R75 ;  /* 0x0000001fff0c7819 */ /* 0x000fe4000001144b */
[----:B------:R-:W-:-:S02]  /*3470*/  SHF.R.S32.HI R10, RZ, 0x1f, R77 ;  /* 0x0000001fff0a7819 */ /* 0x000fc4000001144d */
[----:B------:R-:W-:Y:S02]  /*3480*/  SHF.R.S32.HI R8, RZ, 0x1f, R79 ;  /* 0x0000001fff087819 */ /* 0x000fe4000001144f */
[----:B------:R-:W-:Y:S02]  /*3490*/  SHF.R.S32.HI R6, RZ, 0x1f, R81 ;  /* 0x0000001fff067819 */ /* 0x000fe40000011451 */
[----:B------:R-:W-:Y:S02]  /*34a0*/  IADD3.X R53, R53, UR11, RZ, P5, !PT ;  /* 0x0000000b35357c10 */ /* 0x000fe4000affe4ff */
[----:B------:R-:W-:Y:S02]  /*34b0*/  IADD3.X R51, R17, UR11, RZ, P4, !PT ;  /* 0x0000000b11337c10 */ /* 0x000fe4000a7fe4ff */
[----:B------:R-:W-:Y:S02]  /*34c0*/  IADD3.X R49, R15, UR11, RZ, P3, !PT ;  /* 0x0000000b0f317c10 */ /* 0x000fe40009ffe4ff */
[----:B------:R-:W-:-:S02]  /*34d0*/  IADD3.X R47, R13, UR11, RZ, P2, !PT ;  /* 0x0000000b0d2f7c10 */ /* 0x000fc400097fe4ff */
[----:B------:R-:W-:Y:S02]  /*34e0*/  IADD3.X R45, R11, UR11, RZ, P6, !PT ;  /* 0x0000000b0b2d7c10 */ /* 0x000fe4000b7fe4ff */
[----:B------:R-:W-:Y:S02]  /*34f0*/  IADD3.X R40, R40, UR9, RZ, P0, !PT ;  /* 0x0000000928287c10 */ /* 0x000fe400087fe4ff */
[----:B------:R-:W-:Y:S02]  /*3500*/  SHF.L.U64.HI R151, R127, 0x2, R16 ;  /* 0x000000027f977819 */ /* 0x000fe40000010210 */
[----:B------:R-:W-:Y:S02]  /*3510*/  SHF.L.U64.HI R157, R73, 0x2, R14 ;  /* 0x00000002499d7819 */ /* 0x000fe4000001020e */
[----:B------:R-:W-:Y:S02]  /*3520*/  SHF.L.U64.HI R173, R75, 0x2, R12 ;  /* 0x000000024bad7819 */ /* 0x000fe4000001020c */
[----:B------:R-:W-:-:S02]  /*3530*/  SHF.L.U64.HI R171, R77, 0x2, R10 ;  /* 0x000000024dab7819 */ /* 0x000fc4000001020a */
[----:B------:R-:W-:Y:S02]  /*3540*/  SHF.L.U64.HI R169, R79, 0x2, R8 ;  /* 0x000000024fa97819 */ /* 0x000fe40000010208 */
[----:B------:R-:W-:-:S07]  /*3550*/  SHF.L.U64.HI R167, R81, 0x2, R6 ;  /* 0x0000000251a77819 */ /* 0x000fce0000010206 */
.L_x_1:
[----:B------:R-:W-:Y:S01]  /*3560*/  UIADD3 UR13, UR13, 0x1, URZ ;  /* 0x000000010d0d7890 */ /* 0x000fe2000fffe03f */
[----:B------:R-:W-:-:S04]  /*3570*/  DEPBAR.LE SB0, 0x2 ;  /* 0x000080800000791a */ /* 0x000fc80000000000 */
[----:B------:R-:W-:Y:S01]  /*3580*/  BAR.SYNC.DEFER_BLOCKING 0x0 ;  /* 0x0000000000007b1d */ /* 0x000fe20000010000 */
[----:B------:R-:W-:Y:S01]  /*3590*/  UISETP.GT.AND UP0, UPT, UR13, 0x2, UPT ;  /* 0x000000020d00788c */ /* 0x000fe2000bf04270 */
[-C--:B------:R-:W-:Y:S01]  /*35a0*/  ISETP.GE.AND P1, PT, R89, R4.reuse, PT ;  /* 0x000000045900720c */ /* 0x080fe20003f26270 */
[----:B------:R-:W-:Y:S01]  /*35b0*/  USHF.L.U32 UR6, UR16, 0x6, URZ ;  /* 0x0000000610067899 */ /* 0x000fe2000800063f */
[-C--:B------:R-:W-:Y:S01]  /*35c0*/  ISETP.GE.AND P3, PT, R83, R4.reuse, PT ;  /* 0x000000045300720c */ /* 0x080fe20003f66270 */
[----:B------:R-:W-:Y:S01]  /*35d0*/  USEL UR13, UR13, URZ, !UP0 ;  /* 0x0000003f0d0d7287 */ /* 0x000fe2000c000000 */
[-C--:B------:R-:W-:Y:S01]  /*35e0*/  ISETP.GE.AND P2, PT, R71, R4.reuse, PT ;  /* 0x000000044700720c */ /* 0x080fe20003f46270 */
[----:B------:R-:W-:Y:S01]  /*35f0*/  ULOP3.LUT UR8, UR6, 0x100, URZ, 0xc0, !UPT ;  /* 0x0000010006087892 */ /* 0x000fe2000f8ec03f */
[----:B------:R-:W-:Y:S01]  /*3600*/  ISETP.LE.AND P0, PT, R138, UR4, PT ;  /* 0x000000048a007c0c */ /* 0x000fe2000bf03270 */
[----:B------:R-:W-:Y:S01]  /*3610*/  ULEA UR5, UR13, UR7, 0xe ;  /* 0x000000070d057291 */ /* 0x000fe2000f8e703f */
[----:B------:R-:W-:Y:S01]  /*3620*/  SEL R6, RZ, 0x4, P1 ;  /* 0x00000004ff067807 */ /* 0x000fe20000800000 */
[----:B------:R-:W-:Y:S01]  /*3630*/  UMOV UR9, 0x40000040 ;  /* 0x4000004000097882 */ /* 0x000fe20000000000 */
[----:B------:R-:W-:Y:S01]  /*3640*/  UMOV UR11, 0x40000040 ;  /* 0x40000040000b7882 */ /* 0x000fe20000000000 */
[----:B------:R-:W-:Y:S01]  /*3650*/  UIADD3 UR6, UR5, 0xc000, URZ ;  /* 0x0000c00005067890 */ /* 0x000fe2000fffe03f */
[----:B------:R-:W-:Y:S01]  /*3660*/  SEL R7, RZ, 0x4, P3 ;  /* 0x00000004ff077807 */ /* 0x000fe20001800000 */
[----:B------:R-:W-:Y:S01]  /*3670*/  USHF.R.U32.HI UR5, URZ, 0x4, UR5 ;  /* 0x000000043f057899 */ /* 0x000fe20008011605 */
[----:B------:R-:W-:Y:S01]  /*3680*/  SEL R8, RZ, 0x4, P2 ;  /* 0x00000004ff087807 */ /* 0x000fe20001000000 */
[----:B------:R-:W-:Y:S01]  /*3690*/  ULEA.HI UR6, UR6, UR8, URZ, 0x1c ;  /* 0x0000000806067291 */ /* 0x000fe2000f8fe03f */
[----:B------:R-:W-:Y:S01]  /*36a0*/  SEL R6, R6, RZ, !P0 ;  /* 0x000000ff06067207 */ /* 0x000fe20004000000 */
[----:B------:R-:W-:Y:S01]  /*36b0*/  USGXT.U32 UR8, UR5, 0xe ;  /* 0x0000000e0508789a */ /* 0x000fe20008000000 */
[----:B------:R-:W-:Y:S01]  /*36c0*/  SEL R7, R7, RZ, !P0 ;  /* 0x000000ff07077207 */ /* 0x000fe20004000000 */
[----:B------:R-:W-:Y:S01]  /*36d0*/  ULOP3.LUT UR10, UR6, 0x3fff, URZ, 0xc0, !UPT ;  /* 0x00003fff060a7892 */ /* 0x000fe2000f8ec03f */
[-C--:B------:R-:W-:Y:S01]  /*36e0*/  ISETP.GE.AND P6, PT, R69, R4.reuse, PT ;  /* 0x000000044500720c */ /* 0x080fe20003fc6270 */
[----:B------:R-:W-:Y:S01]  /*36f0*/  UMOV UR5, URZ ;  /* 0x0000003f00057c82 */ /* 0x000fe20008000000 */
[----:B------:R-:W-:Y:S01]  /*3700*/  WARPGROUP.ARRIVE ;  /* 0x00000000000079c5 */ /* 0x000fe20000000000 */
[----:B------:R-:W-:Y:S01]  /*3710*/  UMOV UR6, URZ ;  /* 0x0000003f00067c82 */ /* 0x000fe20008000000 */
[----:B------:R-:W-:Y:S01]  /*3720*/  UIADD3 UR12, UR12, 0x1, URZ ;  /* 0x000000010c0c7890 */ /* 0x000fe2000fffe03f */
[----:B------:R-:W-:Y:S01]  /*3730*/  SEL R8, R8, RZ, !P0 ;  /* 0x000000ff08087207 */ /* 0x000fe20004000000 */
[----:B------:R-:W-:Y:S01]  /*3740*/  UIADD3 UR4, UR4, 0x1, URZ ;  /* 0x0000000104047890 */ /* 0x000fe2000fffe03f */
[----:B------:R-:W-:Y:S01]  /*3750*/  ISETP.NE.U32.AND P5, PT, R6, RZ, PT ;  /* 0x000000ff0600720c */ /* 0x000fe20003fa5070 */
[----:B------:R-:W-:Y:S01]  /*3760*/  HGMMA.64x32x8.F32.TF32 R24, gdesc[UR8], R24 ;  /* 0x04600000081879f0 */ /* 0x000fe20008702818 */
[----:B------:R-:W-:Y:S01]  /*3770*/  UIADD3 UR8, UP0, UR8, 0x2, URZ ;  /* 0x0000000208087890 */ /* 0x000fe2000ff1e03f */
[----:B------:R-:W-:Y:S01]  /*3780*/  ISETP.NE.U32.AND P3, PT, R7, RZ, PT ;  /* 0x000000ff0700720c */ /* 0x000fe20003f65070 */
[----:B------:R-:W-:Y:S01]  /*3790*/  UIADD3 UR10, UP1, UR10, 0x2, URZ ;  /* 0x000000020a0a7890 */ /* 0x000fe2000ff3e03f */
[----:B------:R-:W-:Y:S01]  /*37a0*/  ISETP.GE.AND P1, PT, R67, R4, PT ;  /* 0x000000044300720c */ /* 0x000fe20003f26270 */
[----:B------:R-:W-:Y:S01]  /*37b0*/  UIADD3.X UR9, UR5, 0x40000040, URZ, UP0, !UPT ;  /* 0x4000004005097890 */ /* 0x000fe200087fe43f */
[----:B------:R-:W-:Y:S01]  /*37c0*/  SEL R7, RZ, 0x4, P6 ;  /* 0x00000004ff077807 */ /* 0x000fe20003000000 */
[----:B------:R-:W-:Y:S01]  /*37d0*/  UIADD3.X UR11, UR6, 0x40000040, URZ, UP1, !UPT ;  /* 0x40000040060b7890 */ /* 0x000fe20008ffe43f */
[----:B------:R-:W-:Y:S01]  /*37e0*/  LEA R12, P6, R81, R130, 0x2 ;  /* 0x00000082510c7211 */ /* 0x000fe200078c10ff */
[----:B------:R-:W-:Y:S01]  /*37f0*/  UIADD3.64 UR20, UR8, 0x2, URZ ;  /* 0x0000000208147897 */ /* 0x000fe2000fffe03f */
[----:B------:R-:W-:Y:S01]  /*3800*/  ISETP.NE.U32.AND P4, PT, R8, RZ, PT ;  /* 0x000000ff0800720c */ /* 0x000fe20003f85070 */
[----:B------:R-:W-:Y:S01]  /*3810*/  UIADD3.64 UR22, UR10, 0x2, URZ ;  /* 0x000000020a167897 */ /* 0x000fe2000fffe03f */
[----:B------:R-:W-:Y:S01]  /*3820*/  SEL R8, RZ, 0x4, P1 ;  /* 0x00000004ff087807 */ /* 0x000fe20000800000 */
[----:B------:R-:W-:Y:S01]  /*3830*/  UISETP.GT.AND UP0, UPT, UR12, 0x2, UPT ;  /* 0x000000020c00788c */ /* 0x000fe2000bf04270 */
[----:B------:R-:W-:Y:S01]  /*3840*/  ISETP.GE.AND P2, PT, R5, R4, PT ;  /* 0x000000040500720c */ /* 0x000fe20003f46270 */
[----:B------:R-:W-:Y:S01]  /*3850*/  IMAD.X R13, R40, 0x1, R167, P6 ;  /* 0x00000001280d7824 */ /* 0x000fe200030e06a7 */
[----:B------:R-:W-:Y:S01]  /*3860*/  IADD3 R6, P1, R101, R130, RZ ;  /* 0x0000008265067210 */ /* 0x000fe20007f3e0ff */
[----:B------:R-:W-:Y:S01]  /*3870*/  USEL UR12, UR12, URZ, !UP0 ;  /* 0x0000003f0c0c7287 */ /* 0x000fe2000c000000 */
[----:B------:R-:W-:-:S02]  /*3880*/  SEL R7, R7, RZ, !P0 ;  /* 0x000000ff07077207 */ /* 0x000fc40004000000 */
[----:B------:R-:W-:Y:S01]  /*3890*/  SEL R8, R8, RZ, !P0 ;  /* 0x000000ff08087207 */ /* 0x000fe20004000000 */
[----:B------:R-:W-:Y:S01]  /*38a0*/  ULEA UR5, UR12, UR7, 0xe ;  /* 0x000000070c057291 */ /* 0x000fe2000f8e703f */
[----:B------:R-:W-:Y:S02]  /*38b0*/  SEL R9, RZ, 0x4, P2 ;  /* 0x00000004ff097807 */ /* 0x000fe40001000000 */
[----:B------:R-:W-:Y:S01]  /*38c0*/  ISETP.NE.U32.AND P6, PT, R7, RZ, PT ;  /* 0x000000ff0700720c */ /* 0x000fe20003fc5070 */
[----:B------:R-:W-:Y:S01]  /*38d0*/  IMAD.X R7, R40, 0x1, R141, P1 ;  /* 0x0000000128077824 */ /* 0x000fe200008e068d */
[----:B------:R-:W-:Y:S01]  /*38e0*/  ISETP.NE.U32.AND P1, PT, R8, RZ, PT ;  /* 0x000000ff0800720c */ /* 0x000fe20003f25070 */
[----:B------:R-:W-:Y:S01]  /*38f0*/  VIADD R15, R66, UR5 ;  /* 0x00000005420f7c36 */ /* 0x000fe20008000000 */
[----:B------:R-:W-:Y:S01]  /*3900*/  ISETP.GE.AND P2, PT, R103, R4, PT ;  /* 0x000000046700720c */ /* 0x000fe20003f46270 */
[----:B------:R-:W-:Y:S01]  /*3910*/  VIADD R17, R110, UR5 ;  /* 0x000000056e117c36 */ /* 0x000fe20008000000 */
[----:B------:R-:W-:Y:S01]  /*3920*/  SEL R9, R9, RZ, !P0 ;  /* 0x000000ff09097207 */ /* 0x000fe20004000000 */
[----:B------:R-:W-:Y:S01]  /*3930*/  VIADD R21, R118, UR5 ;  /* 0x0000000576157c36 */ /* 0x000fe20008000000 */
[----:B------:R-:W-:Y:S01]  /*3940*/  SEL R11, RZ, 0x4, P2 ;  /* 0x00000004ff0b7807 */ /* 0x000fe20001000000 */
[----:B------:R-:W-:Y:S01]  /*3950*/  VIADD R161, R120, UR5 ;  /* 0x0000000578a17c36 */ /* 0x000fe20008000000 */
[----:B------:R-:W-:Y:S01]  /*3960*/  ISETP.NE.U32.AND P2, PT, R9, RZ, PT ;  /* 0x000000ff0900720c */ /* 0x000fe20003f45070 */
[----:B------:R-:W-:Y:S01]  /*3970*/  VIADD R163, R122, UR5 ;  /* 0x000000057aa37c36 */ /* 0x000fe20008000000 */
[----:B------:R-:W-:Y:S01]  /*3980*/  SEL R14, R11, RZ, !P0 ;  /* 0x000000ff0b0e7207 */ /* 0x000fe20004000000 */
[----:B------:R-:W-:Y:S01]  /*3990*/  VIADD R165, R0, UR5 ;  /* 0x0000000500a57c36 */ /* 0x000fe20008000000 */
[----:B------:R-:W-:Y:S04]  /*39a0*/  HGMMA.64x32x8.F32.TF32 R24, gdesc[UR8], R24 ;  /* 0x04600000081879f0 */ /* 0x000fe80008702818 */
[----:B------:R-:W-:Y:S01]  /*39b0*/  HGMMA.64x32x8.F32.TF32 R24, gdesc[UR20], R24 ;  /* 0x04600000141879f0 */ /* 0x000fe20008702818 */
[----:B------:R-:W-:-:S02]  /*39c0*/  UIADD3.64 UR20, UR8, 0x4, URZ ;  /* 0x0000000408147897 */ /* 0x000fc4000fffe03f */
[----:B------:R-:W-:-:S09]  /*39d0*/  UIADD3.64 UR22, UR10, 0x4, URZ ;  /* 0x000000040a167897 */ /* 0x000fd2000fffe03f */
[----:B------:R-:W-:Y:S01]  /*39e0*/  HGMMA.64x32x8.F32.TF32 R24, gdesc[UR20], R24 ;  /* 0x04600000141879f0 */ /* 0x000fe20008702818 */
[----:B------:R-:W-:Y:S02]  /*39f0*/  UIADD3.64 UR20, UR8, 0x1fe, URZ ;  /* 0x000001fe08147897 */ /* 0x000fe4000fffe03f */
[----:B------:R-:W-:-:S09]  /*3a00*/  UIADD3.64 UR22, UR10, 0x1fe, URZ ;  /* 0x000001fe0a167897 */ /* 0x000fd2000fffe03f */
[----:B------:R-:W-:Y:S01]  /*3a10*/  HGMMA.64x32x8.F32.TF32 R24, gdesc[UR20], R24 ;  /* 0x04600000141879f0 */ /* 0x000fe20008702818 */
[----:B------:R-:W-:Y:S02]  /*3a20*/  UIADD3.64 UR20, UR8, 0x200, URZ ;  /* 0x0000020008147897 */ /* 0x000fe4000fffe03f */
[----:B------:R-:W-:-:S09]  /*3a30*/  UIADD3.64 UR22, UR10, 0x200, URZ ;  /* 0x000002000a167897 */ /* 0x000fd2000fffe03f */
[----:B------:R-:W-:Y:S01]  /*3a40*/  HGMMA.64x32x8.F32.TF32 R24, gdesc[UR20], R24 ;  /* 0x04600000141879f0 */ /* 0x000fe20008702818 */
[----:B------:R-:W-:Y:S02]  /*3a50*/  UIADD3.64 UR20, UR8, 0x202, URZ ;  /* 0x0000020208147897 */ /* 0x000fe4000fffe03f */
[----:B------:R-:W-:Y:S02]  /*3a60*/  UIADD3.64 UR22, UR10, 0x202, URZ ;  /* 0x000002020a167897 */ /* 0x000fe4000fffe03f */
[----:B------:R-:W-:Y:S02]  /*3a70*/  UIADD3.64 UR8, UR8, 0x204, URZ ;  /* 0x0000020408087897 */ /* 0x000fe4000fffe03f */
[----:B------:R-:W-:-:S05]  /*3a80*/  UIADD3.64 UR10, UR10, 0x204, URZ ;  /* 0x000002040a0a7897 */ /* 0x000fca000fffe03f */
[----:B------:R-:W-:Y:S04]  /*3a90*/  HGMMA.64x32x8.F32.TF32 R24, gdesc[UR20], R24 ;  /* 0x04600000141879f0 */ /* 0x000fe80008702818 */
[----:B------:R-:W-:Y:S03]  /*3aa0*/  HGMMA.64x32x8.F32.TF32 R24, gdesc[UR8], R24, gsb0 ;  /* 0x04600000081879f0 */ /* 0x000fe60008002818 */
[----:B------:R-:W-:Y:S02]  /*3ab0*/  WARPGROUP.DEPBAR.LE gsb0, 0x1 ;  /* 0x00008000000079c5 */ /* 0x000fe40000010100 */
[----:B------:R-:W-:Y:S06]  /*3ac0*/  BAR.SYNC.DEFER_BLOCKING 0x0 ;  /* 0x0000000000007b1d */ /* 0x000fec0000010000 */
[----:B------:R-:W-:Y:S01]  /*3ad0*/  @!PT LDS RZ, [RZ] ;  /* 0x00000000fffff984 */ /* 0x000fe20000000800 */
[----:B------:R-:W-:Y:S01]  /*3ae0*/  @!PT LDS RZ, [RZ] ;  /* 0x00000000fffff984 */ /* 0x000fe20000000800 */
[----:B------:R-:W-:Y:S01]  /*3af0*/  @!PT LDS RZ, [RZ] ;  /* 0x00000000fffff984 */ /* 0x000fe20000000800 */
[----:B------:R1:W-:Y:S01]  /*3b00*/  LDGSTS.E [R15], desc[UR14][R12.64], P5 ;  /* 0x000000000c0f7fae */ /* 0x0003e2000a92184e */
[----:B------:R-:W-:-:S03]  /*3b10*/  LEA R8, P5, R79, R130, 0x2 ;  /* 0x000000824f087211 */ /* 0x000fc600078a10ff */
[----:B------:R2:W-:Y:S01]  /*3b20*/  LDGSTS.E [R15+0x2000], desc[UR14][R6.64], P3 ;  /* 0x02000000060f7fae */ /* 0x0005e2000992184e */
[----:B------:R-:W-:Y:S01]  /*3b30*/  IADD3 R10, P3, R106, R130, RZ ;  /* 0x000000826a0a7210 */ /* 0x000fe20007f7e0ff */
[----:B------:R-:W-:Y:S01]  /*3b40*/  IMAD.X R9, R40, 0x1, R169, P5 ;  /* 0x0000000128097824 */ /* 0x000fe200028e06a9 */
[----:B------:R-:W-:-:S03]  /*3b50*/  ISETP.GE.AND P5, PT, R109, R4, PT ;  /* 0x000000046d00720c */ /* 0x000fc60003fa6270 */
[----:B------:R-:W-:Y:S01]  /*3b60*/  IMAD.X R11, R40, 0x1, R137, P3 ;  /* 0x00000001280b7824 */ /* 0x000fe200018e0689 */
[----:B------:R3:W-:Y:S01]  /*3b70*/  LDGSTS.E [R17], desc[UR14][R8.64], P4 ;  /* 0x0000000008117fae */ /* 0x0007e2000a12184e */
[----:B-1----:R-:W-:Y:S02]  /*3b80*/  SEL R12, RZ, 0x4, P5 ;  /* 0x00000004ff0c7807 */ /* 0x002fe40002800000 */
[----:B------:R-:W-:Y:S01]  /*3b90*/  ISETP.GE.AND P4, PT, R111, R4, PT ;  /* 0x000000046f00720c */ /* 0x000fe20003f86270 */
[----:B------:R1:W-:Y:S01]  /*3ba0*/  LDGSTS.E [R17+0x2000], desc[UR14][R10.64], P6 ;  /* 0x020000000a117fae */ /* 0x0003e2000b12184e */
[----:B--2---:R-:W-:Y:S01]  /*3bb0*/  LEA R6, P5, R77, R130, 0x2 ;  /* 0x000000824d067211 */ /* 0x004fe200078a10ff */
[----:B------:R-:W-:Y:S01]  /*3bc0*/  VIADD R15, R112, UR5 ;  /* 0x00000005700f7c36 */ /* 0x000fe20008000000 */
[----:B------:R-:W-:Y:S02]  /*3bd0*/  SEL R12, R12, RZ, !P0 ;  /* 0x000000ff0c0c7207 */ /* 0x000fe40004000000 */
[----:B------:R-:W-:Y:S01]  /*3be0*/  SEL R13, RZ, 0x4, P4 ;  /* 0x00000004ff0d7807 */ /* 0x000fe20002000000 */
[----:B------:R-:W-:Y:S01]  /*3bf0*/  IMAD.X R7, R40, 0x1, R171, P5 ;  /* 0x0000000128077824 */ /* 0x000fe200028e06ab */
[----:B------:R-:W-:-:S02]  /*3c00*/  ISETP.NE.U32.AND P6, PT, R12, RZ, PT ;  /* 0x000000ff0c00720c */ /* 0x000fc40003fc5070 */
[-C--:B------:R-:W-:Y:S02]  /*3c10*/  IADD3 R12, P5, R107, R130.reuse, RZ ;  /* 0x000000826b0c7210 */ /* 0x080fe40007fbe0ff */
[----:B------:R-:W-:Y:S01]  /*3c20*/  ISETP.NE.U32.AND P3, PT, R14, RZ, PT ;  /* 0x000000ff0e00720c */ /* 0x000fe20003f65070 */
[----:B------:R2:W-:Y:S01]  /*3c30*/  LDGSTS.E [R15], desc[UR14][R6.64], P1 ;  /* 0x00000000060f7fae */ /* 0x0005e2000892184e */
[----:B---3--:R-:W-:Y:S01]  /*3c40*/  SEL R8, R13, RZ, !P0 ;  /* 0x000000ff0d087207 */ /* 0x008fe20004000000 */
[----:B------:R-:W-:Y:S01]  /*3c50*/  IMAD.X R13, R40, 0x1, R135, P5 ;  /* 0x00000001280d7824 */ /* 0x000fe200028e0687 */
[----:B-1----:R-:W-:Y:S01]  /*3c60*/  LEA R10, P5, R75, R130, 0x2 ;  /* 0x000000824b0a7211 */ /* 0x002fe200078a10ff */
[----:B------:R-:W-:Y:S01]  /*3c70*/  VIADD R17, R114, UR5 ;  /* 0x0000000572117c36 */ /* 0x000fe20008000000 */
[-C--:B------:R-:W-:Y:S02]  /*3c80*/  ISETP.GE.AND P4, PT, R113, R4.reuse, PT ;  /* 0x000000047100720c */ /* 0x080fe40003f86270 */
[----:B------:R-:W-:Y:S01]  /*3c90*/  ISETP.NE.U32.AND P1, PT, R8, RZ, PT ;  /* 0x000000ff0800720c */ /* 0x000fe20003f25070 */
[----:B------:R-:W-:Y:S01]  /*3ca0*/  IMAD.X R11, R40, 0x1, R173, P5 ;  /* 0x00000001280b7824 */ /* 0x000fe200028e06ad */
[----:B------:R-:W-:Y:S01]  /*3cb0*/  SEL R8, RZ, 0x4, P4 ;  /* 0x00000004ff087807 */ /* 0x000fe20002000000 */
[----:B------:R1:W-:Y:S01]  /*3cc0*/  LDGSTS.E [R15+0x2000], desc[UR14][R12.64], P2 ;  /* 0x020000000c0f7fae */ /* 0x0003e2000912184e */
[----:B------:R-:W-:-:S02]  /*3cd0*/  ISETP.GE.AND P4, PT, R115, R4, PT ;  /* 0x000000047300720c */ /* 0x000fc40003f86270 */
[----:B------:R-:W-:Y:S01]  /*3ce0*/  SEL R8, R8, RZ, !P0 ;  /* 0x000000ff08087207 */ /* 0x000fe20004000000 */
[----:B------:R-:W-:Y:S01]  /*3cf0*/  LDGSTS.E [R17], desc[UR14][R10.64], P3 ;  /* 0x000000000a117fae */ /* 0x000fe2000992184e */
[----:B--2---:R-:W-:Y:S02]  /*3d00*/  SEL R7, RZ, 0x4, P4 ;  /* 0x00000004ff077807 */ /* 0x004fe40002000000 */
[----:B------:R-:W-:Y:S02]  /*3d10*/  ISETP.GE.AND P5, PT, R117, R4, PT ;  /* 0x000000047500720c */ /* 0x000fe40003fa6270 */
[----:B------:R-:W-:Y:S02]  /*3d20*/  IADD3 R6, P3, R108, R130, RZ ;  /* 0x000000826c067210 */ /* 0x000fe40007f7e0ff */
[----:B------:R-:W-:Y:S01]  /*3d30*/  ISETP.NE.U32.AND P2, PT, R8, RZ, PT ;  /* 0x000000ff0800720c */ /* 0x000fe20003f45070 */
[----:B-1----:R-:W-:Y:S01]  /*3d40*/  VIADD R13, R116, UR5 ;  /* 0x00000005740d7c36 */ /* 0x002fe20008000000 */
[----:B------:R-:W-:Y:S01]  /*3d50*/  SEL R8, R7, RZ, !P0 ;  /* 0x000000ff07087207 */ /* 0x000fe20004000000 */
[----:B------:R-:W-:Y:S01]  /*3d60*/  IMAD.X R7, R40, 0x1, R133, P3 ;  /* 0x0000000128077824 */ /* 0x000fe200018e0685 */
[----:B------:R-:W-:-:S02]  /*3d70*/  ISETP.GE.AND P4, PT, R119, R4, PT ;  /* 0x000000047700720c */ /* 0x000fc40003f86270 */
[----:B------:R-:W-:Y:S02]  /*3d80*/  SEL R9, RZ, 0x4, P5 ;  /* 0x00000004ff097807 */ /* 0x000fe40002800000 */
[----:B------:R-:W-:Y:S01]  /*3d90*/  ISETP.NE.U32.AND P3, PT, R8, RZ, PT ;  /* 0x000000ff0800720c */ /* 0x000fe20003f65070 */
[----:B------:R1:W-:Y:S01]  /*3da0*/  LDGSTS.E [R17+0x2000], desc[UR14][R6.64], P6 ;  /* 0x0200000006117fae */ /* 0x0003e2000b12184e */
[----:B------:R-:W-:Y:S02]  /*3db0*/  SEL R12, RZ, 0x4, P4 ;  /* 0x00000004ff0c7807 */ /* 0x000fe40002000000 */
[----:B------:R-:W-:Y:S02]  /*3dc0*/  SEL R9, R9, RZ, !P0 ;  /* 0x000000ff09097207 */ /* 0x000fe40004000000 */
[----:B------:R-:W-:Y:S02]  /*3dd0*/  LEA R8, P5, R73, R130, 0x2 ;  /* 0x0000008249087211 */ /* 0x000fe400078a10ff */
[----:B------:R-:W-:-:S02]  /*3de0*/  SEL R12, R12, RZ, !P0 ;  /* 0x000000ff0c0c7207 */ /* 0x000fc40004000000 */
[----:B------:R-:W-:Y:S01]  /*3df0*/  ISETP.NE.U32.AND P4, PT, R9, RZ, PT ;  /* 0x000000ff0900720c */ /* 0x000fe20003f85070 */
[----:B------:R-:W-:Y:S01]  /*3e00*/  IMAD.X R9, R40, 0x1, R157, P5 ;  /* 0x0000000128097824 */ /* 0x000fe200028e069d */
[----:B------:R-:W-:Y:S01]  /*3e10*/  ISETP.GE.AND P6, PT, R121, R4, PT ;  /* 0x000000047900720c */ /* 0x000fe20003fc6270 */
[----:B-1----:R-:W-:Y:S01]  /*3e20*/  IMAD.MOV.U32 R6, RZ, RZ, R130 ;  /* 0x000000ffff067224 */ /* 0x002fe200078e0082 */
[----:B------:R-:W-:Y:S01]  /*3e30*/  ISETP.NE.U32.AND P5, PT, R12, RZ, PT ;  /* 0x000000ff0c00720c */ /* 0x000fe20003fa5070 */
[----:B------:R-:W-:Y:S01]  /*3e40*/  IMAD.MOV.U32 R7, RZ, RZ, R40 ;  /* 0x000000ffff077224 */ /* 0x000fe200078e0028 */
[----:B------:R-:W-:Y:S01]  /*3e50*/  SEL R12, RZ, 0x4, P6 ;  /* 0x00000004ff0c7807 */ /* 0x000fe20003000000 */
[----:B------:R1:W-:Y:S01]  /*3e60*/  LDGSTS.E [R13], desc[UR14][R8.64], P1 ;  /* 0x00000000080d7fae */ /* 0x0003e2000892184e */
[----:B------:R-:W-:Y:S01]  /*3e70*/  IADD3 R14, P6, R95, R130, RZ ;  /* 0x000000825f0e7210 */ /* 0x000fe20007fde0ff */
[----:B------:R-:W-:Y:S01]  /*3e80*/  IMAD.WIDE R10, R147, 0x4, R6 ;  /* 0x00000004930a7825 */ /* 0x000fe200078e0206 */
[----:B------:R-:W-:-:S02]  /*3e90*/  ISETP.GE.AND P1, PT, R123, R4, PT ;  /* 0x000000047b00720c */ /* 0x000fc40003f26270 */
[----:B------:R-:W-:Y:S01]  /*3ea0*/  SEL R12, R12, RZ, !P0 ;  /* 0x000000ff0c0c7207 */ /* 0x000fe20004000000 */
[----:B------:R-:W-:Y:S01]  /*3eb0*/  IMAD.X R15, R40, 0x1, R155, P6 ;  /* 0x00000001280f7824 */ /* 0x000fe200030e069b */
[----:B------:R-:W-:Y:S01]  /*3ec0*/  LDGSTS.E [R13+0x2000], desc[UR14][R10.64], P2 ;  /* 0x020000000a0d7fae */ /* 0x000fe2000912184e */
[-C--:B------:R-:W-:Y:S01]  /*3ed0*/  ISETP.GE.AND P2, PT, R125, R4.reuse, PT ;  /* 0x000000047d00720c */ /* 0x080fe20003f46270 */
[----:B------:R-:W-:Y:S01]  /*3ee0*/  IMAD.WIDE R18, R23, 0x4, R6 ;  /* 0x0000000417127825 */ /* 0x000fe200078e0206 */
[----:B------:R-:W-:Y:S01]  /*3ef0*/  SEL R16, RZ, 0x4, P1 ;  /* 0x00000004ff107807 */ /* 0x000fe20000800000 */
[----:B------:R2:W-:Y:S01]  /*3f00*/  LDGSTS.E [R21], desc[UR14][R14.64], P3 ;  /* 0x000000000e157fae */ /* 0x0005e2000992184e */
[----:B------:R-:W-:Y:S01]  /*3f10*/  ISETP.GE.AND P6, PT, R78, R4, PT ;  /* 0x000000044e00720c */ /* 0x000fe20003fc6270 */
[----:B------:R-:W-:Y:S01]  /*3f20*/  VIADD R4, R4, 0xffffffc0 ;  /* 0xffffffc004047836 */ /* 0x000fe20000000000 */
[----:B-1----:R-:W-:Y:S01]  /*3f30*/  SEL R8, RZ, 0x4, P2 ;  /* 0x00000004ff087807 */ /* 0x002fe20001000000 */
[----:B------:R-:W-:Y:S01]  /*3f40*/  LDGSTS.E [R21+0x2000], desc[UR14][R18.64], P4 ;  /* 0x0200000012157fae */ /* 0x000fe2000a12184e */
[----:B------:R-:W-:-:S02]  /*3f50*/  ISETP.NE.U32.AND P1, PT, R12, RZ, PT ;  /* 0x000000ff0c00720c */ /* 0x000fc40003f25070 */
[----:B------:R-:W-:Y:S02]  /*3f60*/  SEL R16, R16, RZ, !P0 ;  /* 0x000000ff10107207 */ /* 0x000fe40004000000 */
[----:B------:R-:W-:Y:S02]  /*3f70*/  SEL R9, RZ, 0x4, P6 ;  /* 0x00000004ff097807 */ /* 0x000fe40003000000 */
[----:B------:R-:W-:Y:S01]  /*3f80*/  IADD3 R12, P6, R97, R130, RZ ;  /* 0x00000082610c7210 */ /* 0x000fe20007fde0ff */
[----:B--2---:R-:W-:Y:S01]  /*3f90*/  IMAD.WIDE R14, R41, 0x4, R6 ;  /* 0x00000004290e7825 */ /* 0x004fe200078e0206 */
[----:B------:R-:W-:Y:S02]  /*3fa0*/  SEL R8, R8, RZ, !P0 ;  /* 0x000000ff08087207 */ /* 0x000fe40004000000 */
[----:B------:R-:W-:Y:S01]  /*3fb0*/  ISETP.NE.U32.AND P2, PT, R16, RZ, PT ;  /* 0x000000ff1000720c */ /* 0x000fe20003f45070 */
[----:B------:R-:W-:Y:S01]  /*3fc0*/  IMAD.X R13, R40, 0x1, R153, P6 ;  /* 0x00000001280d7824 */ /* 0x000fe200030e0699 */
[----:B------:R-:W-:Y:S01]  /*3fd0*/  ISETP.NE.U32.AND P3, PT, R8, RZ, PT ;  /* 0x000000ff0800720c */ /* 0x000fe20003f65070 */
[----:B------:R-:W-:Y:S01]  /*3fe0*/  IMAD.WIDE R16, R43, 0x4, R6 ;  /* 0x000000042b107825 */ /* 0x000fe200078e0206 */
[----:B------:R-:W-:-:S02]  /*3ff0*/  SEL R9, R9, RZ, !P0 ;  /* 0x000000ff09097207 */ /* 0x000fc40004000000 */
[----:B------:R-:W-:Y:S01]  /*4000*/  IADD3 R8, P4, R99, R130, RZ ;  /* 0x0000008263087210 */ /* 0x000fe20007f9e0ff */
[----:B------:R1:W-:Y:S01]  /*4010*/  LDGSTS.E [R161], desc[UR14][R12.64], P5 ;  /* 0x000000000ca17fae */ /* 0x0003e2000a92184e */
[----:B------:R-:W-:-:S03]  /*4020*/  ISETP.NE.U32.AND P0, PT, R9, RZ, PT ;  /* 0x000000ff0900720c */ /* 0x000fc60003f05070 */
[----:B------:R-:W-:Y:S01]  /*4030*/  IMAD.X R9, R40, 0x1, R139, P4 ;  /* 0x0000000128097824 */ /* 0x000fe200020e068b */
[----:B------:R2:W-:Y:S01]  /*4040*/  LDGSTS.E [R161+0x2000], desc[UR14][R14.64], P1 ;  /* 0x020000000ea17fae */ /* 0x0005e2000892184e */
[----:B------:R-:W-:-:S03]  /*4050*/  IADD3 R10, P1, R93, R42, RZ ;  /* 0x0000002a5d0a7210 */ /* 0x000fc60007f3e0ff */
[----:B------:R3:W-:Y:S01]  /*4060*/  LDGSTS.E [R163], desc[UR14][R8.64], P2 ;  /* 0x0000000008a37fae */ /* 0x0007e2000912184e */
[----:B------:R-:W-:Y:S01]  /*4070*/  IADD3 R6, P2, R93, R46, RZ ;  /* 0x0000002e5d067210 */ /* 0x000fe20007f5e0ff */
[--C-:B------:R-:W-:Y:S01]  /*4080*/  IMAD.X R11, R45, 0x1, R132.reuse, P1 ;  /* 0x000000012d0b7824 */ /* 0x100fe200008e0684 */
[----:B-1----:R-:W-:Y:S01]  /*4090*/  IADD3 R12, P1, R93, R50, RZ ;  /* 0x000000325d0c7210 */ /* 0x002fe20007f3e0ff */
[----:B------:R1:W-:Y:S02]  /*40a0*/  LDGSTS.E [R163+0x2000], desc[UR14][R16.64], P3 ;  /* 0x0200000010a37fae */ /* 0x0003e4000992184e */
[--C-:B------:R-:W-:Y:S01]  /*40b0*/  IMAD.X R7, R49, 0x1, R132.reuse, P2 ;  /* 0x0000000131077824 */ /* 0x100fe200010e0684 */
[----:B--2---:R-:W-:Y:S01]  /*40c0*/  IADD3 R14, P2, R93, R54, RZ ;  /* 0x000000365d0e7210 */ /* 0x004fe20007f5e0ff */
[--C-:B------:R-:W-:Y:S01]  /*40d0*/  IMAD.X R13, R53, 0x1, R132.reuse, P1 ;  /* 0x00000001350d7824 */ /* 0x100fe200008e0684 */
[----:B------:R-:W0:Y:S01]  /*40e0*/  LDGDEPBAR ;  /* 0x00000000000079af */ /* 0x000e220000000000 */
[----:B------:R-:W-:Y:S01]  /*40f0*/  VIADD R161, R158, UR5 ;  /* 0x000000059ea17c36 */ /* 0x000fe20008000000 */
[----:B---3--:R-:W-:Y:S01]  /*4100*/  IADD3 R8, P1, R93, R58, RZ ;  /* 0x0000003a5d087210 */ /* 0x008fe20007f3e0ff */
[----:B------:R-:W-:Y:S01]  /*4110*/  IMAD.X R15, R57, 0x1, R132, P2 ;  /* 0x00000001390f7824 */ /* 0x000fe200010e0684 */
[----:B------:R2:W-:Y:S01]  /*4120*/  LDGSTS.E [R165+0xc000], desc[UR14][R10.64], P0 ;  /* 0x0c0000000aa57fae */ /* 0x0005e2000812184e */
[----:B-1----:R-:W-:-:S02]  /*4130*/  IADD3 R16, P2, R93, R62, RZ ;  /* 0x0000003e5d107210 */ /* 0x002fc40007f5e0ff */
[--C-:B------:R-:W-:Y:S01]  /*4140*/  IMAD.X R9, R61, 0x1, R132.reuse, P1 ;  /* 0x000000013d097824 */ /* 0x100fe200008e0684 */
[----:B------:R-:W-:Y:S01]  /*4150*/  IADD3 R18, P1, R93, R104, RZ ;  /* 0x000000685d127210 */ /* 0x000fe20007f3e0ff */
[----:B------:R-:W-:Y:S01]  /*4160*/  LDGSTS.E [R165+0xc400], desc[UR14][R6.64], P0 ;  /* 0x0c40000006a57fae */ /* 0x000fe2000812184e */
[-C--:B------:R-:W-:Y:S01]  /*4170*/  IADD3 R104, P4, R104, R149.reuse, RZ ;  /* 0x0000009568687210 */ /* 0x080fe20007f9e0ff */
[--C-:B------:R-:W-:Y:S01]  /*4180*/  IMAD.X R17, R65, 0x1, R132.reuse, P2 ;  /* 0x0000000141117824 */ /* 0x100fe200010e0684 */
[----:B------:R-:W-:Y:S01]  /*4190*/  IADD3 R62, P6, R62, R149, RZ ;  /* 0x000000953e3e7210 */ /* 0x000fe20007fde0ff */
[----:B------:R-:W-:Y:S01]  /*41a0*/  IMAD.X R19, R129, 0x1, R132, P1 ;  /* 0x0000000181137824 */ /* 0x000fe200008e0684 */
[C---:B------:R-:W-:Y:S01]  /*41b0*/  IADD3 R20, P1, R93.reuse, R44, RZ ;  /* 0x0000002c5d147210 */ /* 0x040fe20007f3e0ff */
[----:B------:R1:W-:Y:S01]  /*41c0*/  LDGSTS.E [R165+0xc800], desc[UR14][R12.64], P0 ;  /* 0x0c8000000ca57fae */ /* 0x0003e2000812184e */
[----:B--2---:R-:W-:Y:S01]  /*41d0*/  IADD3 R10, P2, R93, R126, RZ ;  /* 0x0000007e5d0a7210 */ /* 0x004fe20007f5e0ff */
[----:B------:R-:W-:-:S02]  /*41e0*/  IMAD.X R129, R129, 0x1, R134, P4 ;  /* 0x0000000181817824 */ /* 0x000fc400020e0686 */
[----:B------:R2:W-:Y:S01]  /*41f0*/  LDGSTS.E [R165+0xcc00], desc[UR14][R14.64], P0 ;  /* 0x0cc000000ea57fae */ /* 0x0005e2000812184e */
[--C-:B------:R-:W-:Y:S02]  /*4200*/  IMAD.X R21, R47, 0x1, R132.reuse, P1 ;  /* 0x000000012f157824 */ /* 0x100fe400008e0684 */
[----:B------:R-:W-:Y:S01]  /*4210*/  IMAD.X R11, R143, 0x1, R132, P2 ;  /* 0x000000018f0b7824 */ /* 0x000fe200010e0684 */
[----:B------:R3:W-:Y:S01]  /*4220*/  LDGSTS.E [R165+0xd000], desc[UR14][R8.64], P0 ;  /* 0x0d00000008a57fae */ /* 0x0007e2000812184e */
[----:B------:R-:W-:Y:S01]  /*4230*/  IMAD.X R65, R65, 0x1, R134, P6 ;  /* 0x0000000141417824 */ /* 0x000fe200030e0686 */
[----:B-1----:R-:W-:Y:S02]  /*4240*/  IADD3 R12, P2, R93, R48, RZ ;  /* 0x000000305d0c7210 */ /* 0x002fe40007f5e0ff */
[----:B------:R1:W-:Y:S01]  /*4250*/  LDGSTS.E [R165+0xd400], desc[UR14][R16.64], P0 ;  /* 0x0d40000010a57fae */ /* 0x0003e2000812184e */
[-C--:B------:R-:W-:Y:S02]  /*4260*/  IADD3 R48, P6, R48, R149.reuse, RZ ;  /* 0x0000009530307210 */ /* 0x080fe40007fde0ff */
[----:B------:R-:W-:Y:S01]  /*4270*/  IMAD.X R13, R51, 0x1, R132, P2 ;  /* 0x00000001330d7824 */ /* 0x000fe200010e0684 */
[C---:B--2---:R-:W-:Y:S01]  /*4280*/  IADD3 R14, P2, R93.reuse, R56, RZ ;  /* 0x000000385d0e7210 */ /* 0x044fe20007f5e0ff */
[----:B------:R2:W-:Y:S01]  /*4290*/  LDGSTS.E [R165+0xd800], desc[UR14][R18.64], P0 ;  /* 0x0d80000012a57fae */ /* 0x0005e2000812184e */
[----:B---3--:R-:W-:Y:S01]  /*42a0*/  IADD3 R8, P1, R93, R52, RZ ;  /* 0x000000345d087210 */ /* 0x008fe20007f3e0ff */
[----:B------:R-:W-:Y:S01]  /*42b0*/  IMAD.X R51, R51, 0x1, R134, P6 ;  /* 0x0000000133337824 */ /* 0x000fe200030e0686 */
[-C--:B------:R-:W-:Y:S01]  /*42c0*/  IADD3 R52, P4, R52, R149.reuse, RZ ;  /* 0x0000009534347210 */ /* 0x080fe20007f9e0ff */
[--C-:B------:R-:W-:Y:S01]  /*42d0*/  IMAD.X R15, R59, 0x1, R132.reuse, P2 ;  /* 0x000000013b0f7824 */ /* 0x100fe200010e0684 */
[----:B------:R3:W-:Y:S01]  /*42e0*/  LDGSTS.E [R165+0xdc00], desc[UR14][R10.64], P0 ;  /* 0x0dc000000aa57fae */ /* 0x0007e2000812184e */
[----:B------:R-:W-:Y:S01]  /*42f0*/  IMAD.X R9, R55, 0x1, R132, P1 ;  /* 0x0000000137097824 */ /* 0x000fe200008e0684 */
[----:B------:R-:W-:Y:S01]  /*4300*/  IADD3 R6, P1, R93, R60, RZ ;  /* 0x0000003c5d067210 */ /* 0x000fe20007f3e0ff */
[----:B------:R-:W-:Y:S01]  /*4310*/  IMAD.X R55, R55, 0x1, R134, P4 ;  /* 0x0000000137377824 */ /* 0x000fe200020e0686 */
[----:B-1----:R-:W-:Y:S01]  /*4320*/  IADD3 R16, P2, R93, R64, RZ ;  /* 0x000000405d107210 */ /* 0x002fe20007f5e0ff */
[----:B------:R1:W-:Y:S01]  /*4330*/  LDGSTS.E [R161+0xc200], desc[UR14][R20.64], P0 ;  /* 0x0c20000014a17fae */ /* 0x0003e2000812184e */
[----:B------:R-:W-:Y:S01]  /*4340*/  ISETP.NE.U32.AND P4, PT, R136, UR4, PT ;  /* 0x0000000488007c0c */ /* 0x000fe2000bf85070 */
[--C-:B------:R-:W-:Y:S01]  /*4350*/  IMAD.X R7, R63, 0x1, R132.reuse, P1 ;  /* 0x000000013f077824 */ /* 0x100fe200008e0684 */
[----:B--2---:R-:W-:Y:S01]  /*4360*/  IADD3 R18, P3, R93, R128, RZ ;  /* 0x000000805d127210 */ /* 0x004fe20007f7e0ff */
[----:B------:R-:W-:Y:S01]  /*4370*/  IMAD.X R17, R105, 0x1, R132, P2 ;  /* 0x0000000169117824 */ /* 0x000fe200010e0684 */
[----:B------:R1:W-:Y:S01]  /*4380*/  LDGSTS.E [R161+0xc600], desc[UR14][R12.64], P0 ;  /* 0x0c6000000ca17fae */ /* 0x0003e2000812184e */
[----:B------:R-:W-:-:S02]  /*4390*/  IADD3 R126, P2, R126, R149, RZ ;  /* 0x000000957e7e7210 */ /* 0x000fc40007f5e0ff */
[----:B---3--:R-:W-:Y:S01]  /*43a0*/  IADD3 R10, P1, R93, R124, RZ ;  /* 0x0000007c5d0a7210 */ /* 0x008fe20007f3e0ff */
[----:B------:R-:W-:Y:S01]  /*43b0*/  IMAD.X R19, R145, 0x1, R132, P3 ;  /* 0x0000000191137824 */ /* 0x000fe200018e0684 */
[----:B------:R1:W-:Y:S01]  /*43c0*/  LDGSTS.E [R161+0xca00], desc[UR14][R8.64], P0 ;  /* 0x0ca0000008a17fae */ /* 0x0003e2000812184e */
[-C--:B------:R-:W-:Y:S01]  /*43d0*/  IADD3 R124, P3, R124, R149.reuse, RZ ;  /* 0x000000957c7c7210 */ /* 0x080fe20007f7e0ff */
[----:B------:R-:W-:Y:S01]  /*43e0*/  IMAD.X R143, R143, 0x1, R134, P2 ;  /* 0x000000018f8f7824 */ /* 0x000fe200010e0686 */
[-C--:B------:R-:W-:Y:S01]  /*43f0*/  IADD3 R64, P5, R64, R149.reuse, RZ ;  /* 0x0000009540407210 */ /* 0x080fe20007fbe0ff */
[C---:B------:R-:W-:Y:S01]  /*4400*/  IMAD.X R11, R131.reuse, 0x1, R132, P1 ;  /* 0x00000001830b7824 */ /* 0x040fe200008e0684 */
[-C--:B------:R-:W-:Y:S01]  /*4410*/  IADD3 R128, P1, R128, R149.reuse, RZ ;  /* 0x0000009580807210 */ /* 0x080fe20007f3e0ff */
[----:B------:R1:W-:Y:S01]  /*4420*/  LDGSTS.E [R161+0xce00], desc[UR14][R14.64], P0 ;  /* 0x0ce000000ea17fae */ /* 0x0003e2000812184e */
[--C-:B------:R-:W-:Y:S01]  /*4430*/  IMAD.X R131, R131, 0x1, R134.reuse, P3 ;  /* 0x0000000183837824 */ /* 0x100fe200018e0686 */
[-C--:B------:R-:W-:Y:S01]  /*4440*/  IADD3 R56, P2, R56, R149.reuse, RZ ;  /* 0x0000009538387210 */ /* 0x080fe20007f5e0ff */
[--C-:B------:R-:W-:Y:S01]  /*4450*/  IMAD.X R105, R105, 0x1, R134.reuse, P5 ;  /* 0x0000000169697824 */ /* 0x100fe200028e0686 */
[----:B------:R1:W-:Y:S01]  /*4460*/  LDGSTS.E [R161+0xd200], desc[UR14][R6.64], P0 ;  /* 0x0d20000006a17fae */ /* 0x0003e2000812184e */
[--C-:B------:R-:W-:Y:S01]  /*4470*/  IMAD.X R145, R145, 0x1, R134.reuse, P1 ;  /* 0x0000000191917824 */ /* 0x100fe200008e0686 */
[-C--:B------:R-:W-:Y:S01]  /*4480*/  IADD3 R58, P1, R58, R149.reuse, RZ ;  /* 0x000000953a3a7210 */ /* 0x080fe20007f3e0ff */
[----:B------:R-:W-:Y:S01]  /*4490*/  IMAD.X R59, R59, 0x1, R134, P2 ;  /* 0x000000013b3b7824 */ /* 0x000fe200010e0686 */
[----:B------:R1:W-:Y:S01]  /*44a0*/  LDGSTS.E [R161+0xd600], desc[UR14][R16.64], P0 ;  /* 0x0d60000010a17fae */ /* 0x0003e2000812184e */
[----:B------:R-:W-:-:S02]  /*44b0*/  IADD3 R54, P3, R54, R149, RZ ;  /* 0x0000009536367210 */ /* 0x000fc40007f7e0ff */
[--C-:B------:R-:W-:Y:S01]  /*44c0*/  IMAD.X R61, R61, 0x1, R134.reuse, P1 ;  /* 0x000000013d3d7824 */ /* 0x100fe200008e0686 */
[----:B------:R1:W-:Y:S01]  /*44d0*/  LDGSTS.E [R161+0xda00], desc[UR14][R10.64], P0 ;  /* 0x0da000000aa17fae */ /* 0x0003e2000812184e */
[-C--:B------:R-:W-:Y:S01]  /*44e0*/  IADD3 R50, P5, R50, R149.reuse, RZ ;  /* 0x0000009532327210 */ /* 0x080fe20007fbe0ff */
[--C-:B------:R-:W-:Y:S01]  /*44f0*/  IMAD.X R57, R57, 0x1, R134.reuse, P3 ;  /* 0x0000000139397824 */ /* 0x100fe200018e0686 */
[-C--:B------:R-:W-:Y:S01]  /*4500*/  IADD3 R44, P1, R44, R149.reuse, RZ ;  /* 0x000000952c2c7210 */ /* 0x080fe20007f3e0ff */
[----:B------:R1:W-:Y:S01]  /*4510*/  LDGSTS.E [R161+0xde00], desc[UR14][R18.64], P0 ;  /* 0x0de0000012a17fae */ /* 0x0003e2000812184e */
[-C--:B------:R-:W-:Y:S01]  /*4520*/  IADD3 R60, P0, R60, R149.reuse, RZ ;  /* 0x000000953c3c7210 */ /* 0x080fe20007f1e0ff */
[--C-:B------:R-:W-:Y:S01]  /*4530*/  IMAD.X R53, R53, 0x1, R134.reuse, P5 ;  /* 0x0000000135357824 */ /* 0x100fe200028e0686 */
[-C--:B------:R-:W-:Y:S01]  /*4540*/  IADD3 R42, P2, R42, R149.reuse, RZ ;  /* 0x000000952a2a7210 */ /* 0x080fe20007f5e0ff */
[----:B------:R-:W0:Y:S01]  /*4550*/  LDGDEPBAR ;  /* 0x00000000000079af */ /* 0x000e220000000000 */
[----:B------:R-:W-:Y:S01]  /*4560*/  LEA R130, P3, R127, R130, 0x2 ;  /* 0x000000827f827211 */ /* 0x000fe200078610ff */
[--C-:B------:R-:W-:Y:S01]  /*4570*/  IMAD.X R63, R63, 0x1, R134.reuse, P0 ;  /* 0x000000013f3f7824 */ /* 0x100fe200000e0686 */
[----:B------:R-:W-:Y:S01]  /*4580*/  IADD3 R46, P0, R46, R149, RZ ;  /* 0x000000952e2e7210 */ /* 0x000fe20007f1e0ff */
[----:B------:R-:W-:-:S02]  /*4590*/  IMAD.X R47, R47, 0x1, R134, P1 ;  /* 0x000000012f2f7824 */ /* 0x000fc400008e0686 */
[--C-:B------:R-:W-:Y:S02]  /*45a0*/  IMAD.X R45, R45, 0x1, R134.reuse, P2 ;  /* 0x000000012d2d7824 */ /* 0x100fe400010e0686 */
[----:B------:R-:W-:Y:S02]  /*45b0*/  IMAD.X R49, R49, 0x1, R134, P0 ;  /* 0x0000000131317824 */ /* 0x000fe400000e0686 */
[----:B------:R-:W-:Y:S01]  /*45c0*/  IMAD.X R40, R40, 0x1, R151, P3 ;  /* 0x0000000128287824 */ /* 0x000fe200018e0697 */
[----:B-1----:R-:W-:Y:S06]  /*45d0*/  @P4 BRA `(.L_x_1) ;  /* 0xffffffec00e04947 */ /* 0x002fec000383ffff */
.L_x_0:
[----:B------:R-:W-:Y:S02]  /*45e0*/  WARPGROUP.DEPBAR.LE gsb0, 0x0 ;  /* 0x00008000000079c5 */ /* 0x000fe40000010000 */
[----:B------:R-:W-:-:S04]  /*45f0*/  DEPBAR.LE SB0, 0x0 ;  /* 0x000080000000791a */ /* 0x000fc80000000000 */
[----:B------:R-:W-:Y:S01]  /*4600*/  R2UR UR4, R159 ;  /* 0x000000009f0472ca */ /* 0x000fe200000e0000 */
[C---:B------:R-:W-:Y:S01]  /*4610*/  IMAD.SHL.U32 R0, R91.reuse, 0x200, RZ ;  /* 0x000002005b007824 */ /* 0x040fe200078e00ff */
[----:B------:R-:W-:Y:S01]  /*4620*/  LOP3.LUT R22, R22, 0x300, RZ, 0xc0, !PT ;  /* 0x0000030016167812 */ /* 0x000fe200078ec0ff */
[----:B------:R-:W-:Y:S01]  /*4630*/  IMAD.SHL.U32 R5, R91, 0x20, RZ ;  /* 0x000000205b057824 */ /* 0x000fe200078e00ff */
[----:B------:R-:W-:Y:S01]  /*4640*/  ISETP.GE.AND P0, PT, R85, R2, PT ;  /* 0x000000025500720c */ /* 0x000fe20003f06270 */
[----:B------:R-:W-:Y:S01]  /*4650*/  IMAD.MOV.U32 R7, RZ, RZ, R36 ;  /* 0x000000ffff077224 */ /* 0x000fe200078e0024 */
[----:B------:R-:W-:Y:S01]  /*4660*/  LOP3.LUT R0, R0, 0x3000, RZ, 0xc0, !PT ;  /* 0x0000300000007812 */ /* 0x000fe200078ec0ff */
[----:B------:R-:W-:Y:S01]  /*4670*/  IMAD.MOV.U32 R11, RZ, RZ, R37 ;  /* 0x000000ffff0b7224 */ /* 0x000fe200078e0025 */
[----:B------:R-:W-:Y:S01]  /*4680*/  LOP3.LUT R87, R22, 0x70, R87, 0xf8, !PT ;  /* 0x0000007016577812 */ /* 0x000fe200078ef857 */
[----:B--2---:R-:W-:Y:S01]  /*4690*/  IMAD.MOV.U32 R19, RZ, RZ, R38 ;  /* 0x000000ffff137224 */ /* 0x004fe200078e0026 */
[----:B------:R-:W-:Y:S01]  /*46a0*/  LOP3.LUT R0, R0, 0x60, R5, 0xf8, !PT ;  /* 0x0000006000007812 */ /* 0x000fe200078ef805 */
[----:B------:R-:W-:Y:S01]  /*46b0*/  IMAD.MOV.U32 R4, RZ, RZ, R24 ;  /* 0x000000ffff047224 */ /* 0x000fe200078e0018 */
[----:B------:R-:W-:Y:S01]  /*46c0*/  ULDC UR6, c[0x0][0x248] ;  /* 0x0000920000067ab9 */ /* 0x000fe20000000800 */
[----:B------:R-:W-:Y:S01]  /*46d0*/  ULEA UR5, UR4, UR7, 0x4 ;  /* 0x0000000704057291 */ /* 0x000fe2000f8e203f */
[----:B------:R-:W-:Y:S01]  /*46e0*/  LOP3.LUT R87, R0, R87, RZ, 0x3c, !PT ;  /* 0x0000005700577212 */ /* 0x000fe200078e3cff */
[----:B------:R-:W-:Y:S01]  /*46f0*/  IMAD.MOV.U32 R5, RZ, RZ, R28 ;  /* 0x000000ffff057224 */ /* 0x000fe200078e001c */
[----:B------:R-:W-:Y:S01]  /*4700*/  USHF.R.U32.HI UR4, URZ, 0x2, UR4 ;  /* 0x000000023f047899 */ /* 0x000fe20008011604 */
[----:B------:R-:W-:Y:S01]  /*4710*/  IMAD.MOV.U32 R6, RZ, RZ, R32 ;  /* 0x000000ffff067224 */ /* 0x000fe200078e0020 */
[----:B------:R-:W-:Y:S01]  /*4720*/  BAR.SYNC.DEFER_BLOCKING 0x0 ;  /* 0x0000000000007b1d */ /* 0x000fe20000010000 */
[----:B------:R-:W-:Y:S01]  /*4730*/  IMAD.MOV.U32 R8, RZ, RZ, R25 ;  /* 0x000000ffff087224 */ /* 0x000fe200078e0019 */
[-C--:B------:R-:W-:Y:S01]  /*4740*/  ISETP.LT.AND P1, PT, R102, R3.reuse, !P0 ;  /* 0x000000036600720c */ /* 0x080fe20004721270 */
[----:B------:R-:W-:Y:S01]  /*4750*/  IMAD.MOV.U32 R9, RZ, RZ, R29 ;  /* 0x000000ffff097224 */ /* 0x000fe200078e001d */
[-C--:B------:R-:W-:Y:S01]  /*4760*/  ISETP.LT.AND P5, PT, R100, R3.reuse, !P0 ;  /* 0x000000036400720c */ /* 0x080fe200047a1270 */
[----:B------:R-:W-:Y:S01]  /*4770*/  IMAD.MOV.U32 R10, RZ, RZ, R33 ;  /* 0x000000ffff0a7224 */ /* 0x000fe200078e0021 */
[----:B------:R-:W-:Y:S01]  /*4780*/  ISETP.LT.AND P3, PT, R96, R3, !P0 ;  /* 0x000000036000720c */ /* 0x000fe20004761270 */
[----:B------:R-:W-:-:S02]  /*4790*/  IMAD.MOV.U32 R16, RZ, RZ, R26 ;  /* 0x000000ffff107224 */ /* 0x000fc400078e001a */
[----:B------:R-:W-:Y:S02]  /*47a0*/  IMAD.MOV.U32 R17, RZ, RZ, R30 ;  /* 0x000000ffff117224 */ /* 0x000fe400078e001e */
[----:B------:R-:W-:Y:S02]  /*47b0*/  IMAD.MOV.U32 R18, RZ, RZ, R34 ;  /* 0x000000ffff127224 */ /* 0x000fe400078e0022 */
[----:B------:R-:W-:Y:S02]  /*47c0*/  IMAD.MOV.U32 R36, RZ, RZ, R27 ;  /* 0x000000ffff247224 */ /* 0x000fe400078e001b */
[----:B------:R-:W-:Y:S02]  /*47d0*/  IMAD.MOV.U32 R37, RZ, RZ, R31 ;  /* 0x000000ffff257224 */ /* 0x000fe400078e001f */
[----:B------:R-:W-:Y:S02]  /*47e0*/  IMAD.MOV.U32 R38, RZ, RZ, R35 ;  /* 0x000000ffff267224 */ /* 0x000fe400078e0023 */
[----:B------:R-:W-:-:S02]  /*47f0*/  IMAD.SHL.U32 R91, R91, 0x800, RZ ;  /* 0x000008005b5b7824 */ /* 0x000fc400078e00ff */
[----:B------:R-:W-:Y:S02]  /*4800*/  IMAD R2, R102, UR6, RZ ;  /* 0x0000000666027c24 */ /* 0x000fe4000f8e02ff */
[----:B------:R-:W-:Y:S01]  /*4810*/  IMAD R96, R96, UR6, RZ ;  /* 0x0000000660607c24 */ /* 0x000fe2000f8e02ff */
[----:B------:R1:W-:Y:S01]  /*4820*/  STS.128 [R87+UR5], R4 ;  /* 0x0000000457007988 */ /* 0x0003e20008000c05 */
[----:B------:R-:W-:-:S03]  /*4830*/  LOP3.LUT R91, R91, 0x3000, RZ, 0xc0, !PT ;  /* 0x000030005b5b7812 */ /* 0x000fc600078ec0ff */
[----:B------:R2:W-:Y:S01]  /*4840*/  STS.128 [R87+UR5+0x400], R8 ;  /* 0x0004000857007988 */ /* 0x0005e20008000c05 */
[----:B------:R-:W-:-:S03]  /*4850*/  LOP3.LUT R91, R91, 0x7f0, R68, 0xf8, !PT ;  /* 0x000007f05b5b7812 */ /* 0x000fc600078ef844 */
[----:B------:R-:W-:Y:S01]  /*4860*/  STS.128 [R87+UR5+0x80], R16 ;  /* 0x0000801057007988 */ /* 0x000fe20008000c05 */
[----:B------:R-:W-:Y:S01]  /*4870*/  LOP3.LUT R91, R91, UR4, RZ, 0x3c, !PT ;  /* 0x000000045b5b7c12 */ /* 0x000fe2000f8e3cff */
[----:B------:R-:W-:Y:S02]  /*4880*/  ULDC UR4, c[0x0][0x244] ;  /* 0x0000910000047ab9 */ /* 0x000fe40000000800 */
[----:B------:R-:W-:Y:S01]  /*4890*/  STS.128 [R87+UR5+0x480], R36 ;  /* 0x0004802457007988 */ /* 0x000fe20008000c05 */
[----:B------:R-:W-:Y:S01]  /*48a0*/  LOP3.LUT R20, R91, 0x40, RZ, 0x3c, !PT ;  /* 0x000000405b147812 */ /* 0x000fe200078e3cff */
[----:B------:R-:W-:Y:S01]  /*48b0*/  IMAD R0, R85, UR4, RZ ;  /* 0x0000000455007c24 */ /* 0x000fe2000f8e02ff */
[----:B------:R-:W-:Y:S01]  /*48c0*/  ULDC.64 UR4, c[0x0][0x220] ;  /* 0x0000880000047ab9 */ /* 0x000fe20000000a00 */
[----:B------:R-:W-:Y:S03]  /*48d0*/  BAR.SYNC.DEFER_BLOCKING 0x0 ;  /* 0x0000000000007b1d */ /* 0x000fe60000010000 */
[----:B------:R-:W-:-:S04]  /*48e0*/  LEA R29, P2, R0, UR4, 0x2 ;  /* 0x00000004001d7c11 */ /* 0x000fc8000f8410ff */
[----:B------:R-:W-:Y:S01]  /*48f0*/  LEA.HI.X.SX32 R31, R0, UR5, 0x2, P2 ;  /* 0x00000005001f7c11 */ /* 0x000fe200090f16ff */
[----:B------:R-:W-:Y:S01]  /*4900*/  IMAD R0, R100, UR6, RZ ;  /* 0x0000000664007c24 */ /* 0x000fe2000f8e02ff */
[----:B-1----:R-:W-:-:S04]  /*4910*/  LEA R4, P2, R2, R29, 0x2 ;  /* 0x0000001d02047211 */ /* 0x002fc800078410ff */
[----:B------:R-:W-:Y:S01]  /*4920*/  LEA.HI.X.SX32 R5, R2, R31, 0x2, P2 ;  /* 0x0000001f02057211 */ /* 0x000fe200010f16ff */
[----:B------:R-:W-:Y:S01]  /*4930*/  IMAD R2, R70, UR6, RZ ;  /* 0x0000000646027c24 */ /* 0x000fe2000f8e02ff */
[----:B------:R-:W-:Y:S02]  /*4940*/  LEA R6, P4, R0, R29, 0x2 ;  /* 0x0000001d00067211 */ /* 0x000fe400078810ff */
[C---:B------:R-:W-:Y:S01]  /*4950*/  ISETP.LT.AND P2, PT, R98.reuse, R3, !P0 ;  /* 0x000000036200720c */ /* 0x040fe20004741270 */
[----:B------:R-:W-:Y:S01]  /*4960*/  IMAD R98, R98, UR6, RZ ;  /* 0x0000000662627c24 */ /* 0x000fe2000f8e02ff */
[----:B------:R-:W-:Y:S01]  /*4970*/  LEA.HI.X.SX32 R7, R0, R31, 0x2, P4 ;  /* 0x0000001f00077211 */ /* 0x000fe200020f16ff */
[----:B------:R-:W-:Y:S01]  /*4980*/  IMAD R0, R84, UR6, RZ ;  /* 0x0000000654007c24 */ /* 0x000fe2000f8e02ff */
[C---:B------:R-:W-:Y:S01]  /*4990*/  ISETP.LT.AND P4, PT, R94.reuse, R3, !P0 ;  /* 0x000000035e00720c */ /* 0x040fe20004781270 */
[----:B------:R-:W-:Y:S01]  /*49a0*/  IMAD R94, R94, UR6, RZ ;  /* 0x000000065e5e7c24 */ /* 0x000fe2000f8e02ff */
[----:B------:R-:W1:Y:S04]  /*49b0*/  LDS.128 R12, [R91+UR7] ;  /* 0x000000075b0c7984 */ /* 0x000e680008000c00 */
[C---:B--2---:R-:W-:Y:S01]  /*49c0*/  LEA R10, P6, R94.reuse, R29, 0x2 ;  /* 0x0000001d5e0a7211 */ /* 0x044fe200078c10ff */
[----:B------:R-:W2:Y:S03]  /*49d0*/  LDS.128 R24, [R20+UR7] ;  /* 0x0000000714187984 */ /* 0x000ea60008000c00 */
[----:B------:R-:W-:Y:S01]  /*49e0*/  LEA.HI.X.SX32 R11, R94, R31, 0x2, P6 ;  /* 0x0000001f5e0b7211 */ /* 0x000fe200030f16ff */
[----:B------:R-:W3:Y:S04]  /*49f0*/  LDS.128 R16, [R91+UR7+0x800] ;  /* 0x000800075b107984 */ /* 0x000ee80008000c00 */
[----:B------:R-:W4:Y:S04]  /*4a00*/  LDS.128 R20, [R20+UR7+0x800] ;  /* 0x0008000714147984 */ /* 0x000f280008000c00 */
[----:B-1----:R1:W-:Y:S01]  /*4a10*/  @P1 STG.E desc[UR14][R4.64], R12 ;  /* 0x0000000c04001986 */ /* 0x0023e2000c10190e */
[----:B------:R-:W-:-:S03]  /*4a20*/  LEA R8, P1, R98, R29, 0x2 ;  /* 0x0000001d62087211 */ /* 0x000fc600078210ff */
[----:B--2---:R2:W-:Y:S01]  /*4a30*/  @P5 STG.E desc[UR14][R6.64], R24 ;  /* 0x0000001806005986 */ /* 0x0045e2000c10190e */
[----:B------:R-:W-:Y:S02]  /*4a40*/  LEA.HI.X.SX32 R9, R98, R31, 0x2, P1 ;  /* 0x0000001f62097211 */ /* 0x000fe400008f16ff */
[C---:B------:R-:W-:Y:S01]  /*4a50*/  ISETP.LT.AND P1, PT, R92.reuse, R3, !P0 ;  /* 0x000000035c00720c */ /* 0x040fe20004721270 */
[----:B------:R-:W-:Y:S02]  /*4a60*/  IMAD R92, R92, UR6, RZ ;  /* 0x000000065c5c7c24 */ /* 0x000fe4000f8e02ff */
[----:B------:R-:W-:Y:S01]  /*4a70*/  @P2 STG.E desc[UR14][R8.64], R13 ;  /* 0x0000000d08002986 */ /* 0x000fe2000c10190e */
[----:B-1----:R-:W-:-:S04]  /*4a80*/  LEA R4, P5, R96, R29, 0x2 ;  /* 0x0000001d60047211 */ /* 0x002fc800078a10ff */
[----:B------:R-:W-:Y:S02]  /*4a90*/  LEA.HI.X.SX32 R5, R96, R31, 0x2, P5 ;  /* 0x0000001f60057211 */ /* 0x000fe400028f16ff */
[----:B--2---:R-:W-:-:S03]  /*4aa0*/  LEA R6, P2, R92, R29, 0x2 ;  /* 0x0000001d5c067211 */ /* 0x004fc600078410ff */
[----:B------:R1:W-:Y:S01]  /*4ab0*/  @P3 STG.E desc[UR14][R4.64], R25 ;  /* 0x0000001904003986 */ /* 0x0003e2000c10190e */
[----:B------:R-:W-:Y:S02]  /*4ac0*/  LEA.HI.X.SX32 R7, R92, R31, 0x2, P2 ;  /* 0x0000001f5c077211 */ /* 0x000fe400010f16ff */
[-C--:B------:R-:W-:Y:S01]  /*4ad0*/  ISETP.LT.AND P3, PT, R88, R3.reuse, !P0 ;  /* 0x000000035800720c */ /* 0x080fe20004761270 */
[----:B------:R2:W-:Y:S01]  /*4ae0*/  @P4 STG.E desc[UR14][R10.64], R14 ;  /* 0x0000000e0a004986 */ /* 0x0005e2000c10190e */
[CC--:B------:R-:W-:Y:S01]  /*4af0*/  ISETP.LT.AND P4, PT, R90.reuse, R3.reuse, !P0 ;  /* 0x000000035a00720c */ /* 0x0c0fe20004781270 */
[----:B------:R-:W-:Y:S01]  /*4b00*/  IMAD R90, R90, UR6, RZ ;  /* 0x000000065a5a7c24 */ /* 0x000fe2000f8e02ff */
[----:B------:R-:W-:Y:S01]  /*4b10*/  ISETP.LT.AND P2, PT, R86, R3, !P0 ;  /* 0x000000035600720c */ /* 0x000fe20004741270 */
[----:B------:R-:W-:Y:S01]  /*4b20*/  IMAD R88, R88, UR6, RZ ;  /* 0x0000000658587c24 */ /* 0x000fe2000f8e02ff */
[----:B------:R-:W-:Y:S01]  /*4b30*/  @P1 STG.E desc[UR14][R6.64], R26 ;  /* 0x0000001a06001986 */ /* 0x000fe2000c10190e */
[----:B------:R-:W-:Y:S01]  /*4b40*/  IMAD R86, R86, UR6, RZ ;  /* 0x0000000656567c24 */ /* 0x000fe2000f8e02ff */
[----:B-1----:R-:W-:-:S02]  /*4b50*/  LEA R4, P1, R90, R29, 0x2 ;  /* 0x0000001d5a047211 */ /* 0x002fc400078210ff */
[----:B------:R-:W-:Y:S02]  /*4b60*/  LEA R8, P5, R88, R29, 0x2 ;  /* 0x0000001d58087211 */ /* 0x000fe400078a10ff */
[----:B------:R-:W-:Y:S01]  /*4b70*/  LEA.HI.X.SX32 R5, R90, R31, 0x2, P1 ;  /* 0x0000001f5a057211 */ /* 0x000fe200008f16ff */
[----:B--2---:R-:W-:Y:S01]  /*4b80*/  IMAD R14, R80, UR6, RZ ;  /* 0x00000006500e7c24 */ /* 0x004fe2000f8e02ff */
[----:B------:R-:W-:Y:S02]  /*4b90*/  ISETP.LT.AND P1, PT, R84, R3, !P0 ;  /* 0x000000035400720c */ /* 0x000fe40004721270 */
[----:B------:R-:W-:Y:S01]  /*4ba0*/  LEA.HI.X.SX32 R9, R88, R31, 0x2, P5 ;  /* 0x0000001f58097211 */ /* 0x000fe200028f16ff */
[----:B------:R1:W-:Y:S01]  /*4bb0*/  @P4 STG.E desc[UR14][R4.64], R15 ;  /* 0x0000000f04004986 */ /* 0x0003e2000c10190e */
[-C--:B------:R-:W-:Y:S02]  /*4bc0*/  LEA R10, P6, R86, R29.reuse, 0x2 ;  /* 0x0000001d560a7211 */ /* 0x080fe400078c10ff */
[----:B------:R-:W-:Y:S01]  /*4bd0*/  LEA R12, P5, R0, R29, 0x2 ;  /* 0x0000001d000c7211 */ /* 0x000fe200078a10ff */
[----:B------:R2:W-:Y:S01]  /*4be0*/  @P3 STG.E desc[UR14][R8.64], R27 ;  /* 0x0000001b08003986 */ /* 0x0005e2000c10190e */
[----:B------:R-:W-:-:S02]  /*4bf0*/  LEA.HI.X.SX32 R11, R86, R31, 0x2, P6 ;  /* 0x0000001f560b7211 */ /* 0x000fc400030f16ff */
[----:B------:R-:W-:Y:S01]  /*4c00*/  LEA.HI.X.SX32 R13, R0, R31, 0x2, P5 ;  /* 0x0000001f000d7211 */ /* 0x000fe200028f16ff */
[----:B------:R-:W-:Y:S01]  /*4c10*/  IMAD R0, R72, UR6, RZ ;  /* 0x0000000648007c24 */ /* 0x000fe2000f8e02ff */
[CC--:B------:R-:W-:Y:S01]  /*4c20*/  ISETP.LT.AND P5, PT, R82.reuse, R3.reuse, !P0 ;  /* 0x000000035200720c */ /* 0x0c0fe200047a1270 */
[----:B------:R-:W-:Y:S01]  /*4c30*/  IMAD R82, R82, UR6, RZ ;  /* 0x0000000652527c24 */ /* 0x000fe2000f8e02ff */
[----:B---3--:R3:W-:Y:S01]  /*4c40*/  @P2 STG.E desc[UR14][R10.64], R16 ;  /* 0x000000100a002986 */ /* 0x0087e2000c10190e */
[CC--:B------:R-:W-:Y:S01]  /*4c50*/  ISETP.LT.AND P3, PT, R74.reuse, R3.reuse, !P0 ;  /* 0x000000034a00720c */ /* 0x0c0fe20004761270 */
[----:B------:R-:W-:Y:S01]  /*4c60*/  IMAD R74, R74, UR6, RZ ;  /* 0x000000064a4a7c24 */ /* 0x000fe2000f8e02ff */
[----:B------:R-:W-:Y:S01]  /*4c70*/  ISETP.LT.AND P4, PT, R76, R3, !P0 ;  /* 0x000000034c00720c */ /* 0x000fe20004781270 */
[----:B----4-:R4:W-:Y:S01]  /*4c80*/  @P1 STG.E desc[UR14][R12.64], R20 ;  /* 0x000000140c001986 */ /* 0x0109e2000c10190e */
[-C--:B-1----:R-:W-:Y:S01]  /*4c90*/  LEA R4, P1, R82, R29.reuse, 0x2 ;  /* 0x0000001d52047211 */ /* 0x082fe200078210ff */
[----:B------:R-:W-:Y:S01]  /*4ca0*/  IMAD R76, R76, UR6, RZ ;  /* 0x000000064c4c7c24 */ /* 0x000fe2000f8e02ff */
[----:B--2---:R-:W-:-:S02]  /*4cb0*/  LEA R8, P2, R74, R29, 0x2 ;  /* 0x0000001d4a087211 */ /* 0x004fc400078410ff */
[-C--:B------:R-:W-:Y:S02]  /*4cc0*/  LEA.HI.X.SX32 R5, R82, R31.reuse, 0x2, P1 ;  /* 0x0000001f52057211 */ /* 0x080fe400008f16ff */
[----:B------:R-:W-:Y:S02]  /*4cd0*/  LEA.HI.X.SX32 R9, R74, R31, 0x2, P2 ;  /* 0x0000001f4a097211 */ /* 0x000fe400010f16ff */
[-C--:B---3--:R-:W-:Y:S01]  /*4ce0*/  LEA R10, P1, R0, R29.reuse, 0x2 ;  /* 0x0000001d000a7211 */ /* 0x088fe200078210ff */
[----:B------:R1:W-:Y:S01]  /*4cf0*/  @P5 STG.E desc[UR14][R4.64], R17 ;  /* 0x0000001104005986 */ /* 0x0003e2000c10190e */
[----:B------:R-:W-:Y:S02]  /*4d00*/  LEA R6, P6, R76, R29, 0x2 ;  /* 0x0000001d4c067211 */ /* 0x000fe400078c10ff */
[----:B------:R-:W-:Y:S02]  /*4d10*/  ISETP.LT.AND P2, PT, R72, R3, !P0 ;  /* 0x000000034800720c */ /* 0x000fe40004741270 */
[----:B------:R-:W-:-:S02]  /*4d20*/  LEA.HI.X.SX32 R11, R0, R31, 0x2, P1 ;  /* 0x0000001f000b7211 */ /* 0x000fc400008f16ff */
[-C--:B------:R-:W-:Y:S02]  /*4d30*/  ISETP.LT.AND P1, PT, R70, R3.reuse, !P0 ;  /* 0x000000034600720c */ /* 0x080fe40004721270 */
[----:B------:R-:W-:Y:S02]  /*4d40*/  ISETP.LT.AND P0, PT, R80, R3, !P0 ;  /* 0x000000035000720c */ /* 0x000fe40004701270 */
[----:B------:R-:W-:Y:S02]  /*4d50*/  LEA.HI.X.SX32 R7, R76, R31, 0x2, P6 ;  /* 0x0000001f4c077211 */ /* 0x000fe400030f16ff */
[----:B----4-:R-:W-:-:S03]  /*4d60*/  LEA R12, P6, R2, R29, 0x2 ;  /* 0x0000001d020c7211 */ /* 0x010fc600078c10ff */
[----:B------:R1:W-:Y:S01]  /*4d70*/  @P4 STG.E desc[UR14][R6.64], R21 ;  /* 0x0000001506004986 */ /* 0x0003e2000c10190e */
[----:B------:R-:W-:Y:S02]  /*4d80*/  LEA.HI.X.SX32 R13, R2, R31, 0x2, P6 ;  /* 0x0000001f020d7211 */ /* 0x000fe400030f16ff */
[C---:B------:R-:W-:Y:S01]  /*4d90*/  LEA R2, P6, R14.reuse, R29, 0x2 ;  /* 0x0000001d0e027211 */ /* 0x040fe200078c10ff */
[----:B------:R1:W-:Y:S03]  /*4da0*/  @P3 STG.E desc[UR14][R8.64], R18 ;  /* 0x0000001208003986 */ /* 0x0003e6000c10190e */
[----:B------:R-:W-:Y:S01]  /*4db0*/  LEA.HI.X.SX32 R3, R14, R31, 0x2, P6 ;  /* 0x0000001f0e037211 */ /* 0x000fe200030f16ff */
[----:B------:R1:W-:Y:S04]  /*4dc0*/  @P2 STG.E desc[UR14][R10.64], R22 ;  /* 0x000000160a002986 */ /* 0x0003e8000c10190e */
[----:B------:R1:W-:Y:S01]  /*4dd0*/  @P1 STG.E desc[UR14][R12.64], R19 ;  /* 0x000000130c001986 */ /* 0x0003e2000c10190e */
[----:B------:R-:W-:Y:S05]  /*4de0*/  @!P0 EXIT ;  /* 0x000000000000894d */ /* 0x000fea0003800000 */
[----:B------:R-:W-:Y:S01]  /*4df0*/  STG.E desc[UR14][R2.64], R23 ;  /* 0x0000001702007986 */ /* 0x000fe2000c10190e */
[----:B------:R-:W-:Y:S05]  /*4e00*/  EXIT ;  /* 0x000000000000794d */ /* 0x000fea0003800000 */
.L_x_2:
[----:B------:R-:W-:-:S00]  /*4e10*/  BRA `(.L_x_2) ;  /* 0xfffffffc00fc7947 */ /* 0x000fc0000383ffff */
[----:B------:R-:W-:-:S00]  /*4e20*/  NOP ;  /* 0x0000000000007918 */ /* 0x000fc00000000000 */
        /* <DEDUP_REMOVED lines=13> */
.L_x_3:


//--------------------- .nv.shared.matmul_kernel  --------------------------
	.section	.nv.shared.matmul_kernel,"aw",@nobits
	.sectionflags	@""
	.align	16
	.zero		1024


//--------------------- .nv.shared.reserved.0     --------------------------
	.section	.nv.shared.reserved.0,"aw",@nobits
	.weak		__nv_reservedSMEM_offset_0_alias
	.size		__nv_reservedSMEM_offset_0_alias, 0, 0
	.other		__nv_reservedSMEM_offset_0_alias,@"STO_CUDA_RESERVED_SHARED STV_DEFAULT"
__nv_reservedSMEM_offset_0_alias:
	.zero		0


//--------------------- .nv.constant0.matmul_kernel --------------------------
	.section	.nv.constant0.matmul_kernel,"a",@progbits
	.sectionflags	@""
	.align	4
.nv.constant0.matmul_kernel:
	.zero		608


//--------------------- SYMBOLS --------------------------

	.type		.nv.reservedSmem.offset0,@object
	.size		.nv.reservedSmem.offset0,0x4
